//
// Generated by NVIDIA NVVM Compiler
//
// Compiler Build ID: CL-36424714
// Cuda compilation tools, release 13.0, V13.0.88
// Based on NVVM 20.0.0
//

.version 9.0
.target sm_100
.address_size 64

	// .globl	_Z14gpu_fdtd_shmemiiddiidiiPdS_S_
.extern .func  (.param .b32 func_retval0) vprintf
(
	.param .b64 vprintf_param_0,
	.param .b64 vprintf_param_1
)
;
.func  (.param .align 16 .b8 func_retval0[16]) __internal_trig_reduction_slowpathd
(
	.param .b64 __internal_trig_reduction_slowpathd_param_0
)
;
.func  (.param .b64 func_retval0) __internal_accurate_pow
(
	.param .b64 __internal_accurate_pow_param_0
)
;
// _ZZ14gpu_fdtd_shmemiiddiidiiPdS_S_E7share_e has been demoted
// _ZZ14gpu_fdtd_shmemiiddiidiiPdS_S_E8share_hx has been demoted
// _ZZ14gpu_fdtd_shmemiiddiidiiPdS_S_E8share_hy has been demoted
.global .align 1 .b8 $str[51] = {103, 108, 111, 98, 97, 108, 73, 110, 100, 101, 120, 95, 120, 58, 32, 37, 100, 44, 32, 103, 108, 111, 98, 97, 108, 73, 110, 100, 101, 120, 95, 121, 58, 32, 37, 100, 44, 32, 115, 104, 97, 114, 101, 95, 101, 58, 32, 37, 101, 10};
.global .align 8 .b8 __cudart_i2opi_d[144] = {8, 93, 141, 31, 177, 95, 251, 107, 234, 146, 82, 138, 247, 57, 7, 61, 123, 241, 229, 235, 199, 186, 39, 117, 45, 234, 95, 158, 102, 63, 70, 79, 183, 9, 203, 39, 207, 126, 54, 109, 31, 109, 10, 90, 139, 17, 47, 239, 15, 152, 5, 222, 255, 151, 248, 31, 59, 40, 249, 189, 139, 95, 132, 156, 244, 57, 83, 131, 57, 214, 145, 57, 65, 126, 95, 180, 38, 112, 156, 233, 132, 68, 187, 46, 245, 53, 130, 232, 62, 167, 41, 177, 28, 235, 29, 254, 28, 146, 209, 9, 234, 46, 73, 6, 224, 210, 77, 66, 58, 110, 36, 183, 97, 197, 187, 222, 171, 99, 81, 254, 65, 144, 67, 60, 153, 149, 98, 219, 192, 221, 52, 245, 209, 87, 39, 252, 41, 21, 68, 78, 110, 131, 249, 162};
.global .align 16 .b8 __cudart_sin_cos_coeffs[128] = {70, 210, 176, 44, 241, 229, 90, 190, 146, 227, 172, 105, 227, 29, 199, 62, 161, 98, 219, 25, 160, 1, 42, 191, 24, 8, 17, 17, 17, 17, 129, 63, 84, 85, 85, 85, 85, 85, 197, 191, 0, 0, 0, 0, 0, 0, 0, 0, 0, 0, 0, 0, 0, 0, 0, 0, 100, 129, 253, 32, 131, 255, 168, 189, 40, 133, 239, 193, 167, 238, 33, 62, 217, 230, 6, 142, 79, 126, 146, 190, 233, 188, 221, 25, 160, 1, 250, 62, 71, 93, 193, 22, 108, 193, 86, 191, 81, 85, 85, 85, 85, 85, 165, 63, 0, 0, 0, 0, 0, 0, 224, 191, 0, 0, 0, 0, 0, 0, 240, 63};

.visible .entry _Z14gpu_fdtd_shmemiiddiidiiPdS_S_(
	.param .u32 _Z14gpu_fdtd_shmemiiddiidiiPdS_S__param_0,
	.param .u32 _Z14gpu_fdtd_shmemiiddiidiiPdS_S__param_1,
	.param .f64 _Z14gpu_fdtd_shmemiiddiidiiPdS_S__param_2,
	.param .f64 _Z14gpu_fdtd_shmemiiddiidiiPdS_S__param_3,
	.param .u32 _Z14gpu_fdtd_shmemiiddiidiiPdS_S__param_4,
	.param .u32 _Z14gpu_fdtd_shmemiiddiidiiPdS_S__param_5,
	.param .f64 _Z14gpu_fdtd_shmemiiddiidiiPdS_S__param_6,
	.param .u32 _Z14gpu_fdtd_shmemiiddiidiiPdS_S__param_7,
	.param .u32 _Z14gpu_fdtd_shmemiiddiidiiPdS_S__param_8,
	.param .u64 .ptr .align 1 _Z14gpu_fdtd_shmemiiddiidiiPdS_S__param_9,
	.param .u64 .ptr .align 1 _Z14gpu_fdtd_shmemiiddiidiiPdS_S__param_10,
	.param .u64 .ptr .align 1 _Z14gpu_fdtd_shmemiiddiidiiPdS_S__param_11
)
{
	.local .align 16 .b8 	__local_depot0[16];
	.reg .b64 	%SP;
	.reg .b64 	%SPL;
	.reg .pred 	%p<139>;
	.reg .b32 	%r<262>;
	.reg .b32 	%f<9>;
	.reg .b64 	%rd<74>;
	.reg .b64 	%fd<417>;
	// demoted variable
	.shared .align 8 .b8 _ZZ14gpu_fdtd_shmemiiddiidiiPdS_S_E7share_e[2592];
	// demoted variable
	.shared .align 8 .b8 _ZZ14gpu_fdtd_shmemiiddiidiiPdS_S_E8share_hx[2592];
	// demoted variable
	.shared .align 8 .b8 _ZZ14gpu_fdtd_shmemiiddiidiiPdS_S_E8share_hy[2592];
	mov.u64 	%SPL, __local_depot0;
	cvta.local.u64 	%SP, %SPL;
	ld.param.f64 	%fd79, [_Z14gpu_fdtd_shmemiiddiidiiPdS_S__param_2];
	ld.param.u32 	%r55, [_Z14gpu_fdtd_shmemiiddiidiiPdS_S__param_7];
	ld.param.u32 	%r56, [_Z14gpu_fdtd_shmemiiddiidiiPdS_S__param_8];
	setp.gt.s32 	%p12, %r55, %r56;
	@%p12 bra 	$L__BB0_80;
	ld.param.u64 	%rd73, [_Z14gpu_fdtd_shmemiiddiidiiPdS_S__param_11];
	ld.param.u64 	%rd72, [_Z14gpu_fdtd_shmemiiddiidiiPdS_S__param_10];
	ld.param.u64 	%rd71, [_Z14gpu_fdtd_shmemiiddiidiiPdS_S__param_9];
	ld.param.f64 	%fd404, [_Z14gpu_fdtd_shmemiiddiidiiPdS_S__param_6];
	ld.param.u32 	%r254, [_Z14gpu_fdtd_shmemiiddiidiiPdS_S__param_5];
	ld.param.u32 	%r252, [_Z14gpu_fdtd_shmemiiddiidiiPdS_S__param_4];
	ld.param.u32 	%r251, [_Z14gpu_fdtd_shmemiiddiidiiPdS_S__param_1];
	ld.param.u32 	%r246, [_Z14gpu_fdtd_shmemiiddiidiiPdS_S__param_0];
	mov.u32 	%r57, %tid.x;
	mov.u32 	%r58, %ntid.x;
	mov.u32 	%r59, %ctaid.x;
	mad.lo.s32 	%r60, %r59, %r58, %r57;
	mov.u32 	%r62, %tid.y;
	mov.u32 	%r63, %ntid.y;
	mov.u32 	%r64, %ctaid.y;
	mad.lo.s32 	%r65, %r64, %r63, %r62;
	cvta.to.global.u64 	%rd22, %rd71;
	cvta.to.global.u64 	%rd23, %rd72;
	cvta.to.global.u64 	%rd24, %rd73;
	mul.lo.s32 	%r67, %r65, %r246;
	add.s32 	%r68, %r67, %r60;
	mul.wide.s32 	%rd25, %r68, 8;
	add.s64 	%rd1, %rd22, %rd25;
	mul.lo.s32 	%r69, %r57, 144;
	mov.u32 	%r70, _ZZ14gpu_fdtd_shmemiiddiidiiPdS_S_E7share_e;
	add.s32 	%r1, %r70, %r69;
	shl.b32 	%r71, %r62, 3;
	add.s32 	%r72, %r1, %r71;
	add.s32 	%r2, %r72, 144;
	add.s64 	%rd2, %rd23, %rd25;
	mov.u32 	%r73, _ZZ14gpu_fdtd_shmemiiddiidiiPdS_S_E8share_hx;
	add.s32 	%r3, %r73, %r69;
	add.s32 	%r74, %r3, %r71;
	add.s32 	%r4, %r74, 144;
	add.s32 	%r75, %r246, -1;
	sub.s32 	%r76, %r67, %r65;
	add.s32 	%r77, %r76, %r60;
	mul.wide.s32 	%rd26, %r77, 8;
	add.s64 	%rd3, %rd24, %rd26;
	mov.u32 	%r78, _ZZ14gpu_fdtd_shmemiiddiidiiPdS_S_E8share_hy;
	add.s32 	%r5, %r78, %r69;
	add.s32 	%r79, %r5, %r71;
	add.s32 	%r6, %r79, 144;
	setp.gt.s32 	%p13, %r60, 0;
	cvt.s64.s32 	%rd27, %r67;
	cvt.s64.s32 	%rd28, %r60;
	add.s64 	%rd29, %rd27, %rd28;
	shl.b64 	%rd30, %rd29, 3;
	add.s64 	%rd4, %rd22, %rd30;
	add.s32 	%r7, %r70, %r71;
	add.s64 	%rd5, %rd23, %rd30;
	add.s32 	%r8, %r73, %r71;
	cvt.s64.s32 	%rd31, %r76;
	add.s64 	%rd32, %rd31, %rd28;
	shl.b64 	%rd33, %rd32, 3;
	add.s64 	%rd6, %rd24, %rd33;
	add.s32 	%r9, %r78, %r71;
	add.s32 	%r80, %r60, 16;
	setp.eq.s32 	%p14, %r62, 0;
	setp.ne.s32 	%p15, %r65, 0;
	and.pred  	%p1, %p14, %p15;
	sub.s32 	%r81, %r67, %r246;
	add.s32 	%r82, %r81, %r60;
	mul.wide.s32 	%rd34, %r82, 8;
	add.s64 	%rd7, %rd22, %rd34;
	add.s64 	%rd8, %rd23, %rd34;
	sub.s32 	%r83, %r81, %r65;
	add.s32 	%r84, %r60, 1;
	add.s32 	%r85, %r84, %r83;
	mul.wide.s32 	%rd35, %r85, 8;
	add.s64 	%rd9, %rd24, %rd35;
	add.s32 	%r86, %r65, 16;
	mad.lo.s32 	%r87, %r246, 17, %r81;
	add.s32 	%r88, %r87, %r60;
	mul.wide.s32 	%rd36, %r88, 8;
	add.s64 	%rd10, %rd22, %rd36;
	add.s64 	%rd11, %rd23, %rd36;
	sub.s32 	%r89, %r87, %r86;
	add.s32 	%r90, %r89, %r60;
	mul.wide.s32 	%rd37, %r90, 8;
	add.s64 	%rd12, %rd24, %rd37;
	or.b32  	%r91, %r62, %r57;
	setp.eq.s32 	%p16, %r91, 0;
	max.s32 	%r92, %r80, %r86;
	setp.lt.s32 	%p17, %r92, %r246;
	and.pred  	%p2, %p17, %p16;
	cvt.s64.s32 	%rd38, %r87;
	add.s64 	%rd39, %rd38, %rd28;
	shl.b64 	%rd40, %rd39, 3;
	add.s64 	%rd13, %rd22, %rd40;
	add.s64 	%rd14, %rd23, %rd40;
	cvt.s64.s32 	%rd41, %r89;
	add.s64 	%rd42, %rd41, %rd28;
	shl.b64 	%rd43, %rd42, 3;
	add.s64 	%rd15, %rd24, %rd43;
	and.pred  	%p18, %p16, %p13;
	and.pred  	%p3, %p18, %p15;
	cvt.s64.s32 	%rd44, %r81;
	add.s64 	%rd45, %rd28, %rd44;
	shl.b64 	%rd46, %rd45, 3;
	add.s64 	%rd16, %rd22, %rd46;
	add.s64 	%rd17, %rd23, %rd46;
	add.s64 	%rd18, %rd24, %rd46;
	setp.lt.s32 	%p19, %r60, %r75;
	and.pred  	%p20, %p13, %p19;
	and.pred  	%p21, %p15, %p20;
	setp.lt.s32 	%p22, %r65, %r75;
	and.pred  	%p4, %p22, %p21;
	setp.eq.s32 	%p23, %r60, %r252;
	setp.eq.s32 	%p24, %r65, %r254;
	and.pred  	%p5, %p23, %p24;
	div.rn.f64 	%fd1, %fd79, %fd404;
	mov.f64 	%fd82, 0d4000000000000000;
	{
	.reg .b32 %temp; 
	mov.b64 	{%temp, %r10}, %fd82;
	}
	and.b32  	%r11, %r10, 2146435072;
	setp.lt.s32 	%p25, %r10, 0;
	selp.b32 	%r12, 0, 2146435072, %p25;
	cvt.rn.f64.s32 	%fd2, %r251;
	setp.eq.s32 	%p26, %r57, 15;
	add.s32 	%r93, %r246, -2;
	setp.lt.s32 	%p27, %r60, %r93;
	setp.eq.s32 	%p28, %r62, 15;
	and.pred  	%p29, %p26, %p28;
	setp.eq.s32 	%p30, %r84, %r252;
	and.pred  	%p6, %p30, %p24;
	setp.lt.s32 	%p31, %r65, %r93;
	add.s32 	%r94, %r65, 1;
	setp.eq.s32 	%p32, %r94, %r254;
	and.pred  	%p7, %p23, %p32;
	and.pred  	%p33, %p29, %p27;
	and.pred  	%p8, %p33, %p31;
	and.pred  	%p9, %p30, %p32;
	setp.lt.s32 	%p34, %r65, %r246;
	and.pred  	%p10, %p19, %p34;
	setp.lt.s32 	%p35, %r60, %r246;
	and.pred  	%p11, %p35, %p22;
	sub.s32 	%r257, %r55, %r56;
	add.s32 	%r256, %r55, -1;
	not.pred 	%p42, %p1;
	not.pred 	%p46, %p2;
	not.pred 	%p47, %p3;
	not.pred 	%p48, %p4;
	not.pred 	%p49, %p5;
	not.pred 	%p72, %p6;
	not.pred 	%p95, %p7;
	not.pred 	%p115, %p8;
	not.pred 	%p116, %p9;
	not.pred 	%p136, %p10;
	not.pred 	%p137, %p11;
$L__BB0_2:
	add.s32 	%r256, %r256, 1;
	ld.global.f64 	%fd83, [%rd1];
	st.shared.f64 	[%r2+8], %fd83;
	ld.global.f64 	%fd84, [%rd2];
	st.shared.f64 	[%r4+8], %fd84;
	ld.global.f64 	%fd85, [%rd3];
	st.shared.f64 	[%r6+8], %fd85;
	mov.u32 	%r95, %tid.x;
	setp.ne.s32 	%p36, %r95, 0;
	mov.u32 	%r96, %ctaid.x;
	mov.u32 	%r97, %ntid.x;
	mad.lo.s32 	%r98, %r96, %r97, %r95;
	setp.lt.s32 	%p37, %r98, 1;
	or.pred  	%p38, %p36, %p37;
	@%p38 bra 	$L__BB0_4;
	ld.global.f64 	%fd86, [%rd4+-8];
	st.shared.f64 	[%r7+8], %fd86;
	ld.global.f64 	%fd87, [%rd5+-8];
	st.shared.f64 	[%r8+8], %fd87;
	ld.global.f64 	%fd88, [%rd6+-8];
	st.shared.f64 	[%r9+8], %fd88;
$L__BB0_4:
	ld.param.u32 	%r247, [_Z14gpu_fdtd_shmemiiddiidiiPdS_S__param_0];
	mov.u32 	%r99, %tid.x;
	setp.ne.s32 	%p39, %r99, 0;
	mov.u32 	%r100, %ctaid.x;
	mov.u32 	%r101, %ntid.x;
	mad.lo.s32 	%r102, %r100, %r101, %r99;
	add.s32 	%r104, %r102, 16;
	setp.ge.s32 	%p40, %r104, %r247;
	or.pred  	%p41, %p39, %p40;
	@%p41 bra 	$L__BB0_6;
	ld.global.f64 	%fd89, [%rd4+128];
	st.shared.f64 	[%r7+2456], %fd89;
	ld.global.f64 	%fd90, [%rd5+128];
	st.shared.f64 	[%r8+2456], %fd90;
	ld.global.f64 	%fd91, [%rd6+128];
	st.shared.f64 	[%r9+2456], %fd91;
$L__BB0_6:
	@%p42 bra 	$L__BB0_8;
	ld.global.f64 	%fd92, [%rd7];
	st.shared.f64 	[%r1+144], %fd92;
	ld.global.f64 	%fd93, [%rd8];
	st.shared.f64 	[%r3+144], %fd93;
	ld.global.f64 	%fd94, [%rd9];
	st.shared.f64 	[%r5+144], %fd94;
$L__BB0_8:
	ld.param.u32 	%r248, [_Z14gpu_fdtd_shmemiiddiidiiPdS_S__param_0];
	mov.u32 	%r105, %tid.y;
	setp.ne.s32 	%p43, %r105, 0;
	mov.u32 	%r106, %ctaid.y;
	mov.u32 	%r107, %ntid.y;
	mad.lo.s32 	%r108, %r106, %r107, %r105;
	add.s32 	%r110, %r108, 16;
	setp.ge.s32 	%p44, %r110, %r248;
	or.pred  	%p45, %p43, %p44;
	@%p45 bra 	$L__BB0_10;
	ld.global.f64 	%fd95, [%rd10];
	st.shared.f64 	[%r1+280], %fd95;
	ld.global.f64 	%fd96, [%rd11];
	st.shared.f64 	[%r3+280], %fd96;
	ld.global.f64 	%fd97, [%rd12];
	st.shared.f64 	[%r5+280], %fd97;
$L__BB0_10:
	@%p46 bra 	$L__BB0_12;
	ld.global.f64 	%fd98, [%rd13+128];
	st.shared.f64 	[_ZZ14gpu_fdtd_shmemiiddiidiiPdS_S_E7share_e+2584], %fd98;
	ld.global.f64 	%fd99, [%rd14+128];
	st.shared.f64 	[_ZZ14gpu_fdtd_shmemiiddiidiiPdS_S_E8share_hx+2584], %fd99;
	ld.global.f64 	%fd100, [%rd15+128];
	st.shared.f64 	[_ZZ14gpu_fdtd_shmemiiddiidiiPdS_S_E8share_hy+2584], %fd100;
$L__BB0_12:
	@%p47 bra 	$L__BB0_14;
	ld.global.f64 	%fd101, [%rd16+-8];
	st.shared.f64 	[_ZZ14gpu_fdtd_shmemiiddiidiiPdS_S_E7share_e], %fd101;
	ld.global.f64 	%fd102, [%rd17+-8];
	st.shared.f64 	[_ZZ14gpu_fdtd_shmemiiddiidiiPdS_S_E8share_hx], %fd102;
	ld.global.f64 	%fd103, [%rd18+-8];
	st.shared.f64 	[_ZZ14gpu_fdtd_shmemiiddiidiiPdS_S_E8share_hy], %fd103;
$L__BB0_14:
	bar.sync 	0;
	@%p48 bra 	$L__BB0_75;
	ld.shared.f64 	%fd104, [%r2+8];
	ld.shared.f64 	%fd105, [%r6+8];
	ld.shared.f64 	%fd106, [%r6+-136];
	sub.f64 	%fd107, %fd105, %fd106;
	add.f64 	%fd108, %fd104, %fd107;
	ld.shared.f64 	%fd109, [%r4+8];
	ld.shared.f64 	%fd110, [%r4];
	sub.f64 	%fd111, %fd109, %fd110;
	sub.f64 	%fd3, %fd108, %fd111;
	st.shared.f64 	[%r2+8], %fd3;
	@%p49 bra 	$L__BB0_29;
	ld.param.u32 	%r255, [_Z14gpu_fdtd_shmemiiddiidiiPdS_S__param_5];
	ld.param.u32 	%r253, [_Z14gpu_fdtd_shmemiiddiidiiPdS_S__param_4];
	ld.param.f64 	%fd400, [_Z14gpu_fdtd_shmemiiddiidiiPdS_S__param_3];
	setp.lt.s32 	%p50, %r10, 0;
	setp.eq.s32 	%p51, %r11, 1062207488;
	add.u64 	%rd47, %SP, 0;
	add.u64 	%rd48, %SPL, 0;
	st.local.v2.u32 	[%rd48], {%r253, %r255};
	st.local.f64 	[%rd48+8], %fd3;
	mov.u64 	%rd49, $str;
	cvta.global.u64 	%rd50, %rd49;
	{ // callseq 0, 0
	.param .b64 param0;
	st.param.b64 	[param0], %rd50;
	.param .b64 param1;
	st.param.b64 	[param1], %rd47;
	.param .b32 retval0;
	call.uni (retval0), 
	vprintf, 
	(
	param0, 
	param1
	);
	ld.param.b32 	%r111, [retval0];
	} // callseq 0
	cvt.rn.f64.s32 	%fd112, %r256;
	add.f64 	%fd4, %fd112, 0dBFE0000000000000;
	mul.f64 	%fd113, %fd79, %fd4;
	div.rn.f64 	%fd114, %fd113, %fd400;
	add.f64 	%fd5, %fd114, 0dC010000000000000;
	{
	.reg .b32 %temp; 
	mov.b64 	{%temp, %r22}, %fd5;
	}
	abs.f64 	%fd6, %fd5;
	{ // callseq 1, 0
	.param .b64 param0;
	st.param.f64 	[param0], %fd6;
	.param .b64 retval0;
	call.uni (retval0), 
	__internal_accurate_pow, 
	(
	param0
	);
	ld.param.f64 	%fd115, [retval0];
	} // callseq 1
	setp.lt.s32 	%p53, %r22, 0;
	neg.f64 	%fd117, %fd115;
	selp.f64 	%fd118, %fd117, %fd115, %p51;
	selp.f64 	%fd119, %fd118, %fd115, %p53;
	setp.eq.f64 	%p54, %fd5, 0d0000000000000000;
	selp.b32 	%r113, %r22, 0, %p51;
	or.b32  	%r114, %r113, 2146435072;
	selp.b32 	%r115, %r114, %r113, %p50;
	mov.b32 	%r116, 0;
	mov.b64 	%fd120, {%r116, %r115};
	selp.f64 	%fd405, %fd120, %fd119, %p54;
	add.f64 	%fd121, %fd5, 0d4000000000000000;
	{
	.reg .b32 %temp; 
	mov.b64 	{%temp, %r117}, %fd121;
	}
	and.b32  	%r118, %r117, 2146435072;
	setp.ne.s32 	%p55, %r118, 2146435072;
	@%p55 bra 	$L__BB0_21;
	setp.num.f64 	%p56, %fd5, %fd5;
	@%p56 bra 	$L__BB0_19;
	mov.f64 	%fd122, 0d4000000000000000;
	add.rn.f64 	%fd405, %fd5, %fd122;
	bra.uni 	$L__BB0_21;
$L__BB0_19:
	setp.neu.f64 	%p57, %fd6, 0d7FF0000000000000;
	@%p57 bra 	$L__BB0_21;
	setp.lt.s32 	%p58, %r22, 0;
	setp.eq.s32 	%p59, %r11, 1062207488;
	and.b32  	%r120, %r10, 2147483647;
	setp.ne.s32 	%p60, %r120, 1071644672;
	or.b32  	%r121, %r12, -2147483648;
	selp.b32 	%r122, %r121, %r12, %p60;
	selp.b32 	%r123, %r122, %r12, %p59;
	selp.b32 	%r124, %r123, %r12, %p58;
	mov.b32 	%r125, 0;
	mov.b64 	%fd405, {%r125, %r124};
$L__BB0_21:
	setp.eq.f64 	%p61, %fd5, 0d3FF0000000000000;
	neg.f64 	%fd123, %fd405;
	selp.f64 	%fd11, 0dBFF0000000000000, %fd123, %p61;
	fma.rn.f64 	%fd124, %fd11, 0d3FF71547652B82FE, 0d4338000000000000;
	{
	.reg .b32 %temp; 
	mov.b64 	{%r23, %temp}, %fd124;
	}
	mov.f64 	%fd125, 0dC338000000000000;
	add.rn.f64 	%fd126, %fd124, %fd125;
	fma.rn.f64 	%fd127, %fd126, 0dBFE62E42FEFA39EF, %fd11;
	fma.rn.f64 	%fd128, %fd126, 0dBC7ABC9E3B39803F, %fd127;
	fma.rn.f64 	%fd129, %fd128, 0d3E5ADE1569CE2BDF, 0d3E928AF3FCA213EA;
	fma.rn.f64 	%fd130, %fd129, %fd128, 0d3EC71DEE62401315;
	fma.rn.f64 	%fd131, %fd130, %fd128, 0d3EFA01997C89EB71;
	fma.rn.f64 	%fd132, %fd131, %fd128, 0d3F2A01A014761F65;
	fma.rn.f64 	%fd133, %fd132, %fd128, 0d3F56C16C1852B7AF;
	fma.rn.f64 	%fd134, %fd133, %fd128, 0d3F81111111122322;
	fma.rn.f64 	%fd135, %fd134, %fd128, 0d3FA55555555502A1;
	fma.rn.f64 	%fd136, %fd135, %fd128, 0d3FC5555555555511;
	fma.rn.f64 	%fd137, %fd136, %fd128, 0d3FE000000000000B;
	fma.rn.f64 	%fd138, %fd137, %fd128, 0d3FF0000000000000;
	fma.rn.f64 	%fd139, %fd138, %fd128, 0d3FF0000000000000;
	{
	.reg .b32 %temp; 
	mov.b64 	{%r24, %temp}, %fd139;
	}
	{
	.reg .b32 %temp; 
	mov.b64 	{%temp, %r25}, %fd139;
	}
	shl.b32 	%r126, %r23, 20;
	add.s32 	%r127, %r126, %r25;
	mov.b64 	%fd406, {%r24, %r127};
	{
	.reg .b32 %temp; 
	mov.b64 	{%temp, %r128}, %fd11;
	}
	mov.b32 	%f5, %r128;
	abs.f32 	%f1, %f5;
	setp.lt.f32 	%p62, %f1, 0f4086232B;
	@%p62 bra 	$L__BB0_24;
	setp.lt.f64 	%p63, %fd11, 0d0000000000000000;
	add.f64 	%fd140, %fd11, 0d7FF0000000000000;
	selp.f64 	%fd406, 0d0000000000000000, %fd140, %p63;
	setp.geu.f32 	%p64, %f1, 0f40874800;
	@%p64 bra 	$L__BB0_24;
	shr.u32 	%r129, %r23, 31;
	add.s32 	%r130, %r23, %r129;
	shr.s32 	%r131, %r130, 1;
	shl.b32 	%r132, %r131, 20;
	add.s32 	%r133, %r25, %r132;
	mov.b64 	%fd141, {%r24, %r133};
	sub.s32 	%r134, %r23, %r131;
	shl.b32 	%r135, %r134, 20;
	add.s32 	%r136, %r135, 1072693248;
	mov.b32 	%r137, 0;
	mov.b64 	%fd142, {%r137, %r136};
	mul.f64 	%fd406, %fd142, %fd141;
$L__BB0_24:
	mul.f64 	%fd143, %fd4, 0d401921FB54442D18;
	mul.f64 	%fd144, %fd143, %fd2;
	div.rn.f64 	%fd145, %fd144, 0d4089000000000000;
	div.rn.f64 	%fd16, %fd145, 0d3FF6A09E667F3BCD;
	abs.f64 	%fd17, %fd16;
	setp.neu.f64 	%p65, %fd17, 0d7FF0000000000000;
	@%p65 bra 	$L__BB0_26;
	mov.f64 	%fd151, 0d0000000000000000;
	mul.rn.f64 	%fd407, %fd16, %fd151;
	mov.b32 	%r258, 0;
	bra.uni 	$L__BB0_28;
$L__BB0_26:
	mul.f64 	%fd146, %fd16, 0d3FE45F306DC9C883;
	cvt.rni.s32.f64 	%r258, %fd146;
	cvt.rn.f64.s32 	%fd147, %r258;
	fma.rn.f64 	%fd148, %fd147, 0dBFF921FB54442D18, %fd16;
	fma.rn.f64 	%fd149, %fd147, 0dBC91A62633145C00, %fd148;
	fma.rn.f64 	%fd407, %fd147, 0dB97B839A252049C0, %fd149;
	setp.ltu.f64 	%p66, %fd17, 0d41E0000000000000;
	@%p66 bra 	$L__BB0_28;
	{ // callseq 2, 0
	.param .b64 param0;
	st.param.f64 	[param0], %fd16;
	.param .align 16 .b8 retval0[16];
	call.uni (retval0), 
	__internal_trig_reduction_slowpathd, 
	(
	param0
	);
	ld.param.f64 	%fd407, [retval0];
	ld.param.b32 	%r258, [retval0+8];
	} // callseq 2
$L__BB0_28:
	shl.b32 	%r140, %r258, 6;
	cvt.u64.u32 	%rd51, %r140;
	and.b64  	%rd52, %rd51, 64;
	mov.u64 	%rd53, __cudart_sin_cos_coeffs;
	add.s64 	%rd54, %rd53, %rd52;
	mul.rn.f64 	%fd152, %fd407, %fd407;
	and.b32  	%r141, %r258, 1;
	setp.eq.b32 	%p67, %r141, 1;
	selp.f64 	%fd153, 0dBDA8FF8320FD8164, 0d3DE5DB65F9785EBA, %p67;
	ld.global.nc.v2.f64 	{%fd154, %fd155}, [%rd54];
	fma.rn.f64 	%fd156, %fd153, %fd152, %fd154;
	fma.rn.f64 	%fd157, %fd156, %fd152, %fd155;
	ld.global.nc.v2.f64 	{%fd158, %fd159}, [%rd54+16];
	fma.rn.f64 	%fd160, %fd157, %fd152, %fd158;
	fma.rn.f64 	%fd161, %fd160, %fd152, %fd159;
	ld.global.nc.v2.f64 	{%fd162, %fd163}, [%rd54+32];
	fma.rn.f64 	%fd164, %fd161, %fd152, %fd162;
	fma.rn.f64 	%fd165, %fd164, %fd152, %fd163;
	fma.rn.f64 	%fd166, %fd165, %fd407, %fd407;
	fma.rn.f64 	%fd167, %fd165, %fd152, 0d3FF0000000000000;
	selp.f64 	%fd168, %fd167, %fd166, %p67;
	and.b32  	%r142, %r258, 2;
	setp.eq.s32 	%p68, %r142, 0;
	mov.f64 	%fd169, 0d0000000000000000;
	sub.f64 	%fd170, %fd169, %fd168;
	selp.f64 	%fd171, %fd168, %fd170, %p68;
	mul.f64 	%fd172, %fd406, %fd171;
	mul.f64 	%fd173, %fd1, %fd172;
	ld.shared.f64 	%fd174, [%r2+8];
	sub.f64 	%fd175, %fd174, %fd173;
	st.shared.f64 	[%r2+8], %fd175;
	add.u64 	%rd55, %SP, 0;
	add.u64 	%rd56, %SPL, 0;
	st.local.v2.u32 	[%rd56], {%r253, %r255};
	st.local.f64 	[%rd56+8], %fd175;
	mov.u64 	%rd57, $str;
	cvta.global.u64 	%rd58, %rd57;
	{ // callseq 3, 0
	.param .b64 param0;
	st.param.b64 	[param0], %rd58;
	.param .b64 param1;
	st.param.b64 	[param1], %rd55;
	.param .b32 retval0;
	call.uni (retval0), 
	vprintf, 
	(
	param0, 
	param1
	);
	ld.param.b32 	%r143, [retval0];
	} // callseq 3
$L__BB0_29:
	ld.param.u32 	%r249, [_Z14gpu_fdtd_shmemiiddiidiiPdS_S__param_0];
	mov.u32 	%r145, %tid.x;
	setp.ne.s32 	%p69, %r145, 15;
	mov.u32 	%r146, %ctaid.x;
	mov.u32 	%r147, %ntid.x;
	mad.lo.s32 	%r148, %r146, %r147, %r145;
	add.s32 	%r149, %r249, -2;
	setp.ge.s32 	%p70, %r148, %r149;
	or.pred  	%p71, %p69, %p70;
	@%p71 bra 	$L__BB0_44;
	ld.shared.f64 	%fd176, [%r7+2456];
	ld.shared.f64 	%fd177, [%r9+2456];
	ld.shared.f64 	%fd178, [%r6+8];
	sub.f64 	%fd179, %fd177, %fd178;
	add.f64 	%fd180, %fd176, %fd179;
	ld.shared.f64 	%fd181, [%r8+2456];
	ld.shared.f64 	%fd182, [%r8+2448];
	sub.f64 	%fd183, %fd181, %fd182;
	sub.f64 	%fd22, %fd180, %fd183;
	st.shared.f64 	[%r7+2456], %fd22;
	@%p72 bra 	$L__BB0_44;
	ld.param.f64 	%fd401, [_Z14gpu_fdtd_shmemiiddiidiiPdS_S__param_3];
	setp.lt.s32 	%p73, %r10, 0;
	setp.eq.s32 	%p74, %r11, 1062207488;
	cvt.rn.f64.s32 	%fd184, %r256;
	add.f64 	%fd23, %fd184, 0dBFE0000000000000;
	mul.f64 	%fd185, %fd79, %fd23;
	div.rn.f64 	%fd186, %fd185, %fd401;
	add.f64 	%fd24, %fd186, 0dC010000000000000;
	{
	.reg .b32 %temp; 
	mov.b64 	{%temp, %r29}, %fd24;
	}
	abs.f64 	%fd25, %fd24;
	{ // callseq 4, 0
	.param .b64 param0;
	st.param.f64 	[param0], %fd25;
	.param .b64 retval0;
	call.uni (retval0), 
	__internal_accurate_pow, 
	(
	param0
	);
	ld.param.f64 	%fd187, [retval0];
	} // callseq 4
	setp.lt.s32 	%p76, %r29, 0;
	neg.f64 	%fd189, %fd187;
	selp.f64 	%fd190, %fd189, %fd187, %p74;
	selp.f64 	%fd191, %fd190, %fd187, %p76;
	setp.eq.f64 	%p77, %fd24, 0d0000000000000000;
	selp.b32 	%r150, %r29, 0, %p74;
	or.b32  	%r151, %r150, 2146435072;
	selp.b32 	%r152, %r151, %r150, %p73;
	mov.b32 	%r153, 0;
	mov.b64 	%fd192, {%r153, %r152};
	selp.f64 	%fd408, %fd192, %fd191, %p77;
	add.f64 	%fd193, %fd24, 0d4000000000000000;
	{
	.reg .b32 %temp; 
	mov.b64 	{%temp, %r154}, %fd193;
	}
	and.b32  	%r155, %r154, 2146435072;
	setp.ne.s32 	%p78, %r155, 2146435072;
	@%p78 bra 	$L__BB0_36;
	setp.num.f64 	%p79, %fd24, %fd24;
	@%p79 bra 	$L__BB0_34;
	mov.f64 	%fd194, 0d4000000000000000;
	add.rn.f64 	%fd408, %fd24, %fd194;
	bra.uni 	$L__BB0_36;
$L__BB0_34:
	setp.neu.f64 	%p80, %fd25, 0d7FF0000000000000;
	@%p80 bra 	$L__BB0_36;
	setp.lt.s32 	%p81, %r29, 0;
	setp.eq.s32 	%p82, %r11, 1062207488;
	and.b32  	%r157, %r10, 2147483647;
	setp.ne.s32 	%p83, %r157, 1071644672;
	or.b32  	%r158, %r12, -2147483648;
	selp.b32 	%r159, %r158, %r12, %p83;
	selp.b32 	%r160, %r159, %r12, %p82;
	selp.b32 	%r161, %r160, %r12, %p81;
	mov.b32 	%r162, 0;
	mov.b64 	%fd408, {%r162, %r161};
$L__BB0_36:
	setp.eq.f64 	%p84, %fd24, 0d3FF0000000000000;
	neg.f64 	%fd195, %fd408;
	selp.f64 	%fd30, 0dBFF0000000000000, %fd195, %p84;
	fma.rn.f64 	%fd196, %fd30, 0d3FF71547652B82FE, 0d4338000000000000;
	{
	.reg .b32 %temp; 
	mov.b64 	{%r30, %temp}, %fd196;
	}
	mov.f64 	%fd197, 0dC338000000000000;
	add.rn.f64 	%fd198, %fd196, %fd197;
	fma.rn.f64 	%fd199, %fd198, 0dBFE62E42FEFA39EF, %fd30;
	fma.rn.f64 	%fd200, %fd198, 0dBC7ABC9E3B39803F, %fd199;
	fma.rn.f64 	%fd201, %fd200, 0d3E5ADE1569CE2BDF, 0d3E928AF3FCA213EA;
	fma.rn.f64 	%fd202, %fd201, %fd200, 0d3EC71DEE62401315;
	fma.rn.f64 	%fd203, %fd202, %fd200, 0d3EFA01997C89EB71;
	fma.rn.f64 	%fd204, %fd203, %fd200, 0d3F2A01A014761F65;
	fma.rn.f64 	%fd205, %fd204, %fd200, 0d3F56C16C1852B7AF;
	fma.rn.f64 	%fd206, %fd205, %fd200, 0d3F81111111122322;
	fma.rn.f64 	%fd207, %fd206, %fd200, 0d3FA55555555502A1;
	fma.rn.f64 	%fd208, %fd207, %fd200, 0d3FC5555555555511;
	fma.rn.f64 	%fd209, %fd208, %fd200, 0d3FE000000000000B;
	fma.rn.f64 	%fd210, %fd209, %fd200, 0d3FF0000000000000;
	fma.rn.f64 	%fd211, %fd210, %fd200, 0d3FF0000000000000;
	{
	.reg .b32 %temp; 
	mov.b64 	{%r31, %temp}, %fd211;
	}
	{
	.reg .b32 %temp; 
	mov.b64 	{%temp, %r32}, %fd211;
	}
	shl.b32 	%r163, %r30, 20;
	add.s32 	%r164, %r163, %r32;
	mov.b64 	%fd409, {%r31, %r164};
	{
	.reg .b32 %temp; 
	mov.b64 	{%temp, %r165}, %fd30;
	}
	mov.b32 	%f6, %r165;
	abs.f32 	%f2, %f6;
	setp.lt.f32 	%p85, %f2, 0f4086232B;
	@%p85 bra 	$L__BB0_39;
	setp.lt.f64 	%p86, %fd30, 0d0000000000000000;
	add.f64 	%fd212, %fd30, 0d7FF0000000000000;
	selp.f64 	%fd409, 0d0000000000000000, %fd212, %p86;
	setp.geu.f32 	%p87, %f2, 0f40874800;
	@%p87 bra 	$L__BB0_39;
	shr.u32 	%r166, %r30, 31;
	add.s32 	%r167, %r30, %r166;
	shr.s32 	%r168, %r167, 1;
	shl.b32 	%r169, %r168, 20;
	add.s32 	%r170, %r32, %r169;
	mov.b64 	%fd213, {%r31, %r170};
	sub.s32 	%r171, %r30, %r168;
	shl.b32 	%r172, %r171, 20;
	add.s32 	%r173, %r172, 1072693248;
	mov.b32 	%r174, 0;
	mov.b64 	%fd214, {%r174, %r173};
	mul.f64 	%fd409, %fd214, %fd213;
$L__BB0_39:
	mul.f64 	%fd215, %fd23, 0d401921FB54442D18;
	mul.f64 	%fd216, %fd215, %fd2;
	div.rn.f64 	%fd217, %fd216, 0d4089000000000000;
	div.rn.f64 	%fd35, %fd217, 0d3FF6A09E667F3BCD;
	abs.f64 	%fd36, %fd35;
	setp.neu.f64 	%p88, %fd36, 0d7FF0000000000000;
	@%p88 bra 	$L__BB0_41;
	mov.f64 	%fd223, 0d0000000000000000;
	mul.rn.f64 	%fd410, %fd35, %fd223;
	mov.b32 	%r259, 0;
	bra.uni 	$L__BB0_43;
$L__BB0_41:
	mul.f64 	%fd218, %fd35, 0d3FE45F306DC9C883;
	cvt.rni.s32.f64 	%r259, %fd218;
	cvt.rn.f64.s32 	%fd219, %r259;
	fma.rn.f64 	%fd220, %fd219, 0dBFF921FB54442D18, %fd35;
	fma.rn.f64 	%fd221, %fd219, 0dBC91A62633145C00, %fd220;
	fma.rn.f64 	%fd410, %fd219, 0dB97B839A252049C0, %fd221;
	setp.ltu.f64 	%p89, %fd36, 0d41E0000000000000;
	@%p89 bra 	$L__BB0_43;
	{ // callseq 5, 0
	.param .b64 param0;
	st.param.f64 	[param0], %fd35;
	.param .align 16 .b8 retval0[16];
	call.uni (retval0), 
	__internal_trig_reduction_slowpathd, 
	(
	param0
	);
	ld.param.f64 	%fd410, [retval0];
	ld.param.b32 	%r259, [retval0+8];
	} // callseq 5
$L__BB0_43:
	shl.b32 	%r177, %r259, 6;
	cvt.u64.u32 	%rd59, %r177;
	and.b64  	%rd60, %rd59, 64;
	mov.u64 	%rd61, __cudart_sin_cos_coeffs;
	add.s64 	%rd62, %rd61, %rd60;
	mul.rn.f64 	%fd224, %fd410, %fd410;
	and.b32  	%r178, %r259, 1;
	setp.eq.b32 	%p90, %r178, 1;
	selp.f64 	%fd225, 0dBDA8FF8320FD8164, 0d3DE5DB65F9785EBA, %p90;
	ld.global.nc.v2.f64 	{%fd226, %fd227}, [%rd62];
	fma.rn.f64 	%fd228, %fd225, %fd224, %fd226;
	fma.rn.f64 	%fd229, %fd228, %fd224, %fd227;
	ld.global.nc.v2.f64 	{%fd230, %fd231}, [%rd62+16];
	fma.rn.f64 	%fd232, %fd229, %fd224, %fd230;
	fma.rn.f64 	%fd233, %fd232, %fd224, %fd231;
	ld.global.nc.v2.f64 	{%fd234, %fd235}, [%rd62+32];
	fma.rn.f64 	%fd236, %fd233, %fd224, %fd234;
	fma.rn.f64 	%fd237, %fd236, %fd224, %fd235;
	fma.rn.f64 	%fd238, %fd237, %fd410, %fd410;
	fma.rn.f64 	%fd239, %fd237, %fd224, 0d3FF0000000000000;
	selp.f64 	%fd240, %fd239, %fd238, %p90;
	and.b32  	%r179, %r259, 2;
	setp.eq.s32 	%p91, %r179, 0;
	mov.f64 	%fd241, 0d0000000000000000;
	sub.f64 	%fd242, %fd241, %fd240;
	selp.f64 	%fd243, %fd240, %fd242, %p91;
	mul.f64 	%fd244, %fd409, %fd243;
	mul.f64 	%fd245, %fd1, %fd244;
	sub.f64 	%fd246, %fd22, %fd245;
	st.shared.f64 	[%r7+2456], %fd246;
$L__BB0_44:
	ld.param.u32 	%r250, [_Z14gpu_fdtd_shmemiiddiidiiPdS_S__param_0];
	mov.u32 	%r180, %tid.y;
	setp.ne.s32 	%p92, %r180, 15;
	mov.u32 	%r181, %ctaid.y;
	mov.u32 	%r182, %ntid.y;
	mad.lo.s32 	%r183, %r181, %r182, %r180;
	add.s32 	%r185, %r250, -2;
	setp.ge.s32 	%p93, %r183, %r185;
	or.pred  	%p94, %p92, %p93;
	@%p94 bra 	$L__BB0_59;
	ld.shared.f64 	%fd247, [%r1+280];
	ld.shared.f64 	%fd248, [%r5+280];
	ld.shared.f64 	%fd249, [%r5+136];
	sub.f64 	%fd250, %fd248, %fd249;
	add.f64 	%fd251, %fd247, %fd250;
	ld.shared.f64 	%fd252, [%r3+280];
	ld.shared.f64 	%fd253, [%r4+8];
	sub.f64 	%fd254, %fd252, %fd253;
	sub.f64 	%fd41, %fd251, %fd254;
	st.shared.f64 	[%r1+280], %fd41;
	@%p95 bra 	$L__BB0_59;
	ld.param.f64 	%fd402, [_Z14gpu_fdtd_shmemiiddiidiiPdS_S__param_3];
	setp.lt.s32 	%p96, %r10, 0;
	setp.eq.s32 	%p97, %r11, 1062207488;
	cvt.rn.f64.s32 	%fd255, %r256;
	add.f64 	%fd42, %fd255, 0dBFE0000000000000;
	mul.f64 	%fd256, %fd79, %fd42;
	div.rn.f64 	%fd257, %fd256, %fd402;
	add.f64 	%fd43, %fd257, 0dC010000000000000;
	{
	.reg .b32 %temp; 
	mov.b64 	{%temp, %r36}, %fd43;
	}
	abs.f64 	%fd44, %fd43;
	{ // callseq 6, 0
	.param .b64 param0;
	st.param.f64 	[param0], %fd44;
	.param .b64 retval0;
	call.uni (retval0), 
	__internal_accurate_pow, 
	(
	param0
	);
	ld.param.f64 	%fd258, [retval0];
	} // callseq 6
	setp.lt.s32 	%p99, %r36, 0;
	neg.f64 	%fd260, %fd258;
	selp.f64 	%fd261, %fd260, %fd258, %p97;
	selp.f64 	%fd262, %fd261, %fd258, %p99;
	setp.eq.f64 	%p100, %fd43, 0d0000000000000000;
	selp.b32 	%r186, %r36, 0, %p97;
	or.b32  	%r187, %r186, 2146435072;
	selp.b32 	%r188, %r187, %r186, %p96;
	mov.b32 	%r189, 0;
	mov.b64 	%fd263, {%r189, %r188};
	selp.f64 	%fd411, %fd263, %fd262, %p100;
	add.f64 	%fd264, %fd43, 0d4000000000000000;
	{
	.reg .b32 %temp; 
	mov.b64 	{%temp, %r190}, %fd264;
	}
	and.b32  	%r191, %r190, 2146435072;
	setp.ne.s32 	%p101, %r191, 2146435072;
	@%p101 bra 	$L__BB0_51;
	setp.num.f64 	%p102, %fd43, %fd43;
	@%p102 bra 	$L__BB0_49;
	mov.f64 	%fd265, 0d4000000000000000;
	add.rn.f64 	%fd411, %fd43, %fd265;
	bra.uni 	$L__BB0_51;
$L__BB0_49:
	setp.neu.f64 	%p103, %fd44, 0d7FF0000000000000;
	@%p103 bra 	$L__BB0_51;
	setp.lt.s32 	%p104, %r36, 0;
	setp.eq.s32 	%p105, %r11, 1062207488;
	and.b32  	%r193, %r10, 2147483647;
	setp.ne.s32 	%p106, %r193, 1071644672;
	or.b32  	%r194, %r12, -2147483648;
	selp.b32 	%r195, %r194, %r12, %p106;
	selp.b32 	%r196, %r195, %r12, %p105;
	selp.b32 	%r197, %r196, %r12, %p104;
	mov.b32 	%r198, 0;
	mov.b64 	%fd411, {%r198, %r197};
$L__BB0_51:
	setp.eq.f64 	%p107, %fd43, 0d3FF0000000000000;
	neg.f64 	%fd266, %fd411;
	selp.f64 	%fd49, 0dBFF0000000000000, %fd266, %p107;
	fma.rn.f64 	%fd267, %fd49, 0d3FF71547652B82FE, 0d4338000000000000;
	{
	.reg .b32 %temp; 
	mov.b64 	{%r37, %temp}, %fd267;
	}
	mov.f64 	%fd268, 0dC338000000000000;
	add.rn.f64 	%fd269, %fd267, %fd268;
	fma.rn.f64 	%fd270, %fd269, 0dBFE62E42FEFA39EF, %fd49;
	fma.rn.f64 	%fd271, %fd269, 0dBC7ABC9E3B39803F, %fd270;
	fma.rn.f64 	%fd272, %fd271, 0d3E5ADE1569CE2BDF, 0d3E928AF3FCA213EA;
	fma.rn.f64 	%fd273, %fd272, %fd271, 0d3EC71DEE62401315;
	fma.rn.f64 	%fd274, %fd273, %fd271, 0d3EFA01997C89EB71;
	fma.rn.f64 	%fd275, %fd274, %fd271, 0d3F2A01A014761F65;
	fma.rn.f64 	%fd276, %fd275, %fd271, 0d3F56C16C1852B7AF;
	fma.rn.f64 	%fd277, %fd276, %fd271, 0d3F81111111122322;
	fma.rn.f64 	%fd278, %fd277, %fd271, 0d3FA55555555502A1;
	fma.rn.f64 	%fd279, %fd278, %fd271, 0d3FC5555555555511;
	fma.rn.f64 	%fd280, %fd279, %fd271, 0d3FE000000000000B;
	fma.rn.f64 	%fd281, %fd280, %fd271, 0d3FF0000000000000;
	fma.rn.f64 	%fd282, %fd281, %fd271, 0d3FF0000000000000;
	{
	.reg .b32 %temp; 
	mov.b64 	{%r38, %temp}, %fd282;
	}
	{
	.reg .b32 %temp; 
	mov.b64 	{%temp, %r39}, %fd282;
	}
	shl.b32 	%r199, %r37, 20;
	add.s32 	%r200, %r199, %r39;
	mov.b64 	%fd412, {%r38, %r200};
	{
	.reg .b32 %temp; 
	mov.b64 	{%temp, %r201}, %fd49;
	}
	mov.b32 	%f7, %r201;
	abs.f32 	%f3, %f7;
	setp.lt.f32 	%p108, %f3, 0f4086232B;
	@%p108 bra 	$L__BB0_54;
	setp.lt.f64 	%p109, %fd49, 0d0000000000000000;
	add.f64 	%fd283, %fd49, 0d7FF0000000000000;
	selp.f64 	%fd412, 0d0000000000000000, %fd283, %p109;
	setp.geu.f32 	%p110, %f3, 0f40874800;
	@%p110 bra 	$L__BB0_54;
	shr.u32 	%r202, %r37, 31;
	add.s32 	%r203, %r37, %r202;
	shr.s32 	%r204, %r203, 1;
	shl.b32 	%r205, %r204, 20;
	add.s32 	%r206, %r39, %r205;
	mov.b64 	%fd284, {%r38, %r206};
	sub.s32 	%r207, %r37, %r204;
	shl.b32 	%r208, %r207, 20;
	add.s32 	%r209, %r208, 1072693248;
	mov.b32 	%r210, 0;
	mov.b64 	%fd285, {%r210, %r209};
	mul.f64 	%fd412, %fd285, %fd284;
$L__BB0_54:
	mul.f64 	%fd286, %fd42, 0d401921FB54442D18;
	mul.f64 	%fd287, %fd286, %fd2;
	div.rn.f64 	%fd288, %fd287, 0d4089000000000000;
	div.rn.f64 	%fd54, %fd288, 0d3FF6A09E667F3BCD;
	abs.f64 	%fd55, %fd54;
	setp.neu.f64 	%p111, %fd55, 0d7FF0000000000000;
	@%p111 bra 	$L__BB0_56;
	mov.f64 	%fd294, 0d0000000000000000;
	mul.rn.f64 	%fd413, %fd54, %fd294;
	mov.b32 	%r260, 0;
	bra.uni 	$L__BB0_58;
$L__BB0_56:
	mul.f64 	%fd289, %fd54, 0d3FE45F306DC9C883;
	cvt.rni.s32.f64 	%r260, %fd289;
	cvt.rn.f64.s32 	%fd290, %r260;
	fma.rn.f64 	%fd291, %fd290, 0dBFF921FB54442D18, %fd54;
	fma.rn.f64 	%fd292, %fd290, 0dBC91A62633145C00, %fd291;
	fma.rn.f64 	%fd413, %fd290, 0dB97B839A252049C0, %fd292;
	setp.ltu.f64 	%p112, %fd55, 0d41E0000000000000;
	@%p112 bra 	$L__BB0_58;
	{ // callseq 7, 0
	.param .b64 param0;
	st.param.f64 	[param0], %fd54;
	.param .align 16 .b8 retval0[16];
	call.uni (retval0), 
	__internal_trig_reduction_slowpathd, 
	(
	param0
	);
	ld.param.f64 	%fd413, [retval0];
	ld.param.b32 	%r260, [retval0+8];
	} // callseq 7
$L__BB0_58:
	shl.b32 	%r213, %r260, 6;
	cvt.u64.u32 	%rd63, %r213;
	and.b64  	%rd64, %rd63, 64;
	mov.u64 	%rd65, __cudart_sin_cos_coeffs;
	add.s64 	%rd66, %rd65, %rd64;
	mul.rn.f64 	%fd295, %fd413, %fd413;
	and.b32  	%r214, %r260, 1;
	setp.eq.b32 	%p113, %r214, 1;
	selp.f64 	%fd296, 0dBDA8FF8320FD8164, 0d3DE5DB65F9785EBA, %p113;
	ld.global.nc.v2.f64 	{%fd297, %fd298}, [%rd66];
	fma.rn.f64 	%fd299, %fd296, %fd295, %fd297;
	fma.rn.f64 	%fd300, %fd299, %fd295, %fd298;
	ld.global.nc.v2.f64 	{%fd301, %fd302}, [%rd66+16];
	fma.rn.f64 	%fd303, %fd300, %fd295, %fd301;
	fma.rn.f64 	%fd304, %fd303, %fd295, %fd302;
	ld.global.nc.v2.f64 	{%fd305, %fd306}, [%rd66+32];
	fma.rn.f64 	%fd307, %fd304, %fd295, %fd305;
	fma.rn.f64 	%fd308, %fd307, %fd295, %fd306;
	fma.rn.f64 	%fd309, %fd308, %fd413, %fd413;
	fma.rn.f64 	%fd310, %fd308, %fd295, 0d3FF0000000000000;
	selp.f64 	%fd311, %fd310, %fd309, %p113;
	and.b32  	%r215, %r260, 2;
	setp.eq.s32 	%p114, %r215, 0;
	mov.f64 	%fd312, 0d0000000000000000;
	sub.f64 	%fd313, %fd312, %fd311;
	selp.f64 	%fd314, %fd311, %fd313, %p114;
	mul.f64 	%fd315, %fd412, %fd314;
	mul.f64 	%fd316, %fd1, %fd315;
	sub.f64 	%fd317, %fd41, %fd316;
	st.shared.f64 	[%r1+280], %fd317;
$L__BB0_59:
	@%p115 bra 	$L__BB0_74;
	ld.shared.f64 	%fd318, [_ZZ14gpu_fdtd_shmemiiddiidiiPdS_S_E7share_e+2584];
	ld.shared.f64 	%fd319, [_ZZ14gpu_fdtd_shmemiiddiidiiPdS_S_E8share_hy+2584];
	ld.shared.f64 	%fd320, [%r5+280];
	sub.f64 	%fd321, %fd319, %fd320;
	add.f64 	%fd322, %fd318, %fd321;
	ld.shared.f64 	%fd323, [_ZZ14gpu_fdtd_shmemiiddiidiiPdS_S_E8share_hx+2584];
	ld.shared.f64 	%fd324, [%r8+2456];
	sub.f64 	%fd325, %fd323, %fd324;
	sub.f64 	%fd60, %fd322, %fd325;
	st.shared.f64 	[_ZZ14gpu_fdtd_shmemiiddiidiiPdS_S_E7share_e+2584], %fd60;
	@%p116 bra 	$L__BB0_74;
	ld.param.f64 	%fd403, [_Z14gpu_fdtd_shmemiiddiidiiPdS_S__param_3];
	setp.lt.s32 	%p117, %r10, 0;
	setp.eq.s32 	%p118, %r11, 1062207488;
	cvt.rn.f64.s32 	%fd326, %r256;
	add.f64 	%fd61, %fd326, 0dBFE0000000000000;
	mul.f64 	%fd327, %fd79, %fd61;
	div.rn.f64 	%fd328, %fd327, %fd403;
	add.f64 	%fd62, %fd328, 0dC010000000000000;
	{
	.reg .b32 %temp; 
	mov.b64 	{%temp, %r43}, %fd62;
	}
	abs.f64 	%fd63, %fd62;
	{ // callseq 8, 0
	.param .b64 param0;
	st.param.f64 	[param0], %fd63;
	.param .b64 retval0;
	call.uni (retval0), 
	__internal_accurate_pow, 
	(
	param0
	);
	ld.param.f64 	%fd329, [retval0];
	} // callseq 8
	setp.lt.s32 	%p120, %r43, 0;
	neg.f64 	%fd331, %fd329;
	selp.f64 	%fd332, %fd331, %fd329, %p118;
	selp.f64 	%fd333, %fd332, %fd329, %p120;
	setp.eq.f64 	%p121, %fd62, 0d0000000000000000;
	selp.b32 	%r216, %r43, 0, %p118;
	or.b32  	%r217, %r216, 2146435072;
	selp.b32 	%r218, %r217, %r216, %p117;
	mov.b32 	%r219, 0;
	mov.b64 	%fd334, {%r219, %r218};
	selp.f64 	%fd414, %fd334, %fd333, %p121;
	add.f64 	%fd335, %fd62, 0d4000000000000000;
	{
	.reg .b32 %temp; 
	mov.b64 	{%temp, %r220}, %fd335;
	}
	and.b32  	%r221, %r220, 2146435072;
	setp.ne.s32 	%p122, %r221, 2146435072;
	@%p122 bra 	$L__BB0_66;
	setp.num.f64 	%p123, %fd62, %fd62;
	@%p123 bra 	$L__BB0_64;
	mov.f64 	%fd336, 0d4000000000000000;
	add.rn.f64 	%fd414, %fd62, %fd336;
	bra.uni 	$L__BB0_66;
$L__BB0_64:
	setp.neu.f64 	%p124, %fd63, 0d7FF0000000000000;
	@%p124 bra 	$L__BB0_66;
	setp.lt.s32 	%p125, %r43, 0;
	setp.eq.s32 	%p126, %r11, 1062207488;
	and.b32  	%r223, %r10, 2147483647;
	setp.ne.s32 	%p127, %r223, 1071644672;
	or.b32  	%r224, %r12, -2147483648;
	selp.b32 	%r225, %r224, %r12, %p127;
	selp.b32 	%r226, %r225, %r12, %p126;
	selp.b32 	%r227, %r226, %r12, %p125;
	mov.b32 	%r228, 0;
	mov.b64 	%fd414, {%r228, %r227};
$L__BB0_66:
	setp.eq.f64 	%p128, %fd62, 0d3FF0000000000000;
	neg.f64 	%fd337, %fd414;
	selp.f64 	%fd68, 0dBFF0000000000000, %fd337, %p128;
	fma.rn.f64 	%fd338, %fd68, 0d3FF71547652B82FE, 0d4338000000000000;
	{
	.reg .b32 %temp; 
	mov.b64 	{%r44, %temp}, %fd338;
	}
	mov.f64 	%fd339, 0dC338000000000000;
	add.rn.f64 	%fd340, %fd338, %fd339;
	fma.rn.f64 	%fd341, %fd340, 0dBFE62E42FEFA39EF, %fd68;
	fma.rn.f64 	%fd342, %fd340, 0dBC7ABC9E3B39803F, %fd341;
	fma.rn.f64 	%fd343, %fd342, 0d3E5ADE1569CE2BDF, 0d3E928AF3FCA213EA;
	fma.rn.f64 	%fd344, %fd343, %fd342, 0d3EC71DEE62401315;
	fma.rn.f64 	%fd345, %fd344, %fd342, 0d3EFA01997C89EB71;
	fma.rn.f64 	%fd346, %fd345, %fd342, 0d3F2A01A014761F65;
	fma.rn.f64 	%fd347, %fd346, %fd342, 0d3F56C16C1852B7AF;
	fma.rn.f64 	%fd348, %fd347, %fd342, 0d3F81111111122322;
	fma.rn.f64 	%fd349, %fd348, %fd342, 0d3FA55555555502A1;
	fma.rn.f64 	%fd350, %fd349, %fd342, 0d3FC5555555555511;
	fma.rn.f64 	%fd351, %fd350, %fd342, 0d3FE000000000000B;
	fma.rn.f64 	%fd352, %fd351, %fd342, 0d3FF0000000000000;
	fma.rn.f64 	%fd353, %fd352, %fd342, 0d3FF0000000000000;
	{
	.reg .b32 %temp; 
	mov.b64 	{%r45, %temp}, %fd353;
	}
	{
	.reg .b32 %temp; 
	mov.b64 	{%temp, %r46}, %fd353;
	}
	shl.b32 	%r229, %r44, 20;
	add.s32 	%r230, %r229, %r46;
	mov.b64 	%fd415, {%r45, %r230};
	{
	.reg .b32 %temp; 
	mov.b64 	{%temp, %r231}, %fd68;
	}
	mov.b32 	%f8, %r231;
	abs.f32 	%f4, %f8;
	setp.lt.f32 	%p129, %f4, 0f4086232B;
	@%p129 bra 	$L__BB0_69;
	setp.lt.f64 	%p130, %fd68, 0d0000000000000000;
	add.f64 	%fd354, %fd68, 0d7FF0000000000000;
	selp.f64 	%fd415, 0d0000000000000000, %fd354, %p130;
	setp.geu.f32 	%p131, %f4, 0f40874800;
	@%p131 bra 	$L__BB0_69;
	shr.u32 	%r232, %r44, 31;
	add.s32 	%r233, %r44, %r232;
	shr.s32 	%r234, %r233, 1;
	shl.b32 	%r235, %r234, 20;
	add.s32 	%r236, %r46, %r235;
	mov.b64 	%fd355, {%r45, %r236};
	sub.s32 	%r237, %r44, %r234;
	shl.b32 	%r238, %r237, 20;
	add.s32 	%r239, %r238, 1072693248;
	mov.b32 	%r240, 0;
	mov.b64 	%fd356, {%r240, %r239};
	mul.f64 	%fd415, %fd356, %fd355;
$L__BB0_69:
	mul.f64 	%fd357, %fd61, 0d401921FB54442D18;
	mul.f64 	%fd358, %fd357, %fd2;
	div.rn.f64 	%fd359, %fd358, 0d4089000000000000;
	div.rn.f64 	%fd73, %fd359, 0d3FF6A09E667F3BCD;
	abs.f64 	%fd74, %fd73;
	setp.neu.f64 	%p132, %fd74, 0d7FF0000000000000;
	@%p132 bra 	$L__BB0_71;
	mov.f64 	%fd365, 0d0000000000000000;
	mul.rn.f64 	%fd416, %fd73, %fd365;
	mov.b32 	%r261, 0;
	bra.uni 	$L__BB0_73;
$L__BB0_71:
	mul.f64 	%fd360, %fd73, 0d3FE45F306DC9C883;
	cvt.rni.s32.f64 	%r261, %fd360;
	cvt.rn.f64.s32 	%fd361, %r261;
	fma.rn.f64 	%fd362, %fd361, 0dBFF921FB54442D18, %fd73;
	fma.rn.f64 	%fd363, %fd361, 0dBC91A62633145C00, %fd362;
	fma.rn.f64 	%fd416, %fd361, 0dB97B839A252049C0, %fd363;
	setp.ltu.f64 	%p133, %fd74, 0d41E0000000000000;
	@%p133 bra 	$L__BB0_73;
	{ // callseq 9, 0
	.param .b64 param0;
	st.param.f64 	[param0], %fd73;
	.param .align 16 .b8 retval0[16];
	call.uni (retval0), 
	__internal_trig_reduction_slowpathd, 
	(
	param0
	);
	ld.param.f64 	%fd416, [retval0];
	ld.param.b32 	%r261, [retval0+8];
	} // callseq 9
$L__BB0_73:
	shl.b32 	%r243, %r261, 6;
	cvt.u64.u32 	%rd67, %r243;
	and.b64  	%rd68, %rd67, 64;
	mov.u64 	%rd69, __cudart_sin_cos_coeffs;
	add.s64 	%rd70, %rd69, %rd68;
	mul.rn.f64 	%fd366, %fd416, %fd416;
	and.b32  	%r244, %r261, 1;
	setp.eq.b32 	%p134, %r244, 1;
	selp.f64 	%fd367, 0dBDA8FF8320FD8164, 0d3DE5DB65F9785EBA, %p134;
	ld.global.nc.v2.f64 	{%fd368, %fd369}, [%rd70];
	fma.rn.f64 	%fd370, %fd367, %fd366, %fd368;
	fma.rn.f64 	%fd371, %fd370, %fd366, %fd369;
	ld.global.nc.v2.f64 	{%fd372, %fd373}, [%rd70+16];
	fma.rn.f64 	%fd374, %fd371, %fd366, %fd372;
	fma.rn.f64 	%fd375, %fd374, %fd366, %fd373;
	ld.global.nc.v2.f64 	{%fd376, %fd377}, [%rd70+32];
	fma.rn.f64 	%fd378, %fd375, %fd366, %fd376;
	fma.rn.f64 	%fd379, %fd378, %fd366, %fd377;
	fma.rn.f64 	%fd380, %fd379, %fd416, %fd416;
	fma.rn.f64 	%fd381, %fd379, %fd366, 0d3FF0000000000000;
	selp.f64 	%fd382, %fd381, %fd380, %p134;
	and.b32  	%r245, %r261, 2;
	setp.eq.s32 	%p135, %r245, 0;
	mov.f64 	%fd383, 0d0000000000000000;
	sub.f64 	%fd384, %fd383, %fd382;
	selp.f64 	%fd385, %fd382, %fd384, %p135;
	mul.f64 	%fd386, %fd415, %fd385;
	mul.f64 	%fd387, %fd1, %fd386;
	sub.f64 	%fd388, %fd60, %fd387;
	st.shared.f64 	[_ZZ14gpu_fdtd_shmemiiddiidiiPdS_S_E7share_e+2584], %fd388;
$L__BB0_74:
	ld.shared.f64 	%fd389, [%r2+8];
	st.global.f64 	[%rd1], %fd389;
$L__BB0_75:
	bar.sync 	0;
	@%p136 bra 	$L__BB0_77;
	ld.shared.f64 	%fd390, [%r6+8];
	ld.shared.f64 	%fd391, [%r2+152];
	ld.shared.f64 	%fd392, [%r2+8];
	sub.f64 	%fd393, %fd391, %fd392;
	fma.rn.f64 	%fd394, %fd393, 0d3FE0000000000000, %fd390;
	st.global.f64 	[%rd3], %fd394;
$L__BB0_77:
	@%p137 bra 	$L__BB0_79;
	ld.shared.f64 	%fd395, [%r4+8];
	ld.shared.f64 	%fd396, [%r2+16];
	ld.shared.f64 	%fd397, [%r2+8];
	sub.f64 	%fd398, %fd396, %fd397;
	fma.rn.f64 	%fd399, %fd398, 0dBFE0000000000000, %fd395;
	st.global.f64 	[%rd2], %fd399;
$L__BB0_79:
	bar.sync 	0;
	add.s32 	%r257, %r257, 1;
	setp.ne.s32 	%p138, %r257, 1;
	@%p138 bra 	$L__BB0_2;
$L__BB0_80:
	ret;

}
.func  (.param .align 16 .b8 func_retval0[16]) __internal_trig_reduction_slowpathd(
	.param .b64 __internal_trig_reduction_slowpathd_param_0
)
{
	.local .align 8 .b8 	__local_depot1[40];
	.reg .b64 	%SP;
	.reg .b64 	%SPL;
	.reg .pred 	%p<10>;
	.reg .b32 	%r<47>;
	.reg .b64 	%rd<74>;
	.reg .b64 	%fd<5>;

	mov.u64 	%SPL, __local_depot1;
	ld.param.f64 	%fd4, [__internal_trig_reduction_slowpathd_param_0];
	add.u64 	%rd1, %SPL, 0;
	{
	.reg .b32 %temp; 
	mov.b64 	{%temp, %r1}, %fd4;
	}
	shr.u32 	%r2, %r1, 20;
	and.b32  	%r3, %r2, 2047;
	setp.eq.s32 	%p1, %r3, 2047;
	mov.b32 	%r46, 0;
	@%p1 bra 	$L__BB1_9;
	add.s32 	%r20, %r3, -1024;
	mov.b64 	%rd20, %fd4;
	shl.b64 	%rd2, %rd20, 11;
	shr.u32 	%r4, %r20, 6;
	sub.s32 	%r45, 15, %r4;
	sub.s32 	%r21, 19, %r4;
	setp.lt.u32 	%p2, %r20, 128;
	selp.b32 	%r6, 18, %r21, %p2;
	setp.ge.s32 	%p3, %r45, %r6;
	mov.b64 	%rd70, 0;
	@%p3 bra 	$L__BB1_4;
	add.s32 	%r23, %r6, %r4;
	neg.s32 	%r43, %r23;
	or.b64  	%rd3, %rd2, -9223372036854775808;
	mov.b64 	%rd70, 0;
	mov.b32 	%r42, 0;
	mov.u64 	%rd25, __cudart_i2opi_d;
	mov.u32 	%r44, %r45;
$L__BB1_3:
	.pragma "nounroll";
	mul.wide.s32 	%rd22, %r42, 8;
	add.s64 	%rd23, %rd1, %rd22;
	mul.wide.s32 	%rd24, %r44, 8;
	add.s64 	%rd26, %rd25, %rd24;
	ld.global.nc.u64 	%rd27, [%rd26];
	{
	.reg .u32 %r0, %r1, %r2, %r3, %alo, %ahi, %blo, %bhi, %clo, %chi;
	mov.b64 	{%alo,%ahi}, %rd27;
	mov.b64 	{%blo,%bhi}, %rd3;
	mov.b64 	{%clo,%chi}, %rd70;
	mad.lo.cc.u32 	%r0, %alo, %blo, %clo;
	madc.hi.cc.u32 	%r1, %alo, %blo, %chi;
	madc.hi.u32 	%r2, %alo, %bhi, 0;
	mad.lo.cc.u32 	%r1, %alo, %bhi, %r1;
	madc.hi.cc.u32 	%r2, %ahi, %blo, %r2;
	madc.hi.u32 	%r3, %ahi, %bhi, 0;
	mad.lo.cc.u32 	%r1, %ahi, %blo, %r1;
	madc.lo.cc.u32 	%r2, %ahi, %bhi, %r2;
	addc.u32 	%r3, %r3, 0;
	mov.b64 	%rd28, {%r0,%r1};
	mov.b64 	%rd70, {%r2,%r3};
	}
	st.local.u64 	[%rd23], %rd28;
	add.s32 	%r44, %r44, 1;
	add.s32 	%r43, %r43, 1;
	add.s32 	%r42, %r42, 1;
	setp.ne.s32 	%p4, %r43, -15;
	mov.u32 	%r45, %r6;
	@%p4 bra 	$L__BB1_3;
$L__BB1_4:
	cvt.s64.s32 	%rd29, %r45;
	cvt.u64.u32 	%rd30, %r4;
	add.s64 	%rd31, %rd30, %rd29;
	shl.b64 	%rd32, %rd31, 3;
	add.s64 	%rd33, %rd1, %rd32;
	st.local.u64 	[%rd33+-120], %rd70;
	and.b32  	%r15, %r2, 63;
	ld.local.u64 	%rd72, [%rd1+16];
	ld.local.u64 	%rd71, [%rd1+24];
	setp.eq.s32 	%p5, %r15, 0;
	@%p5 bra 	$L__BB1_6;
	shl.b64 	%rd34, %rd71, %r15;
	shr.u64 	%rd35, %rd72, 1;
	xor.b32  	%r24, %r15, 63;
	shr.u64 	%rd36, %rd35, %r24;
	or.b64  	%rd71, %rd34, %rd36;
	ld.local.u64 	%rd37, [%rd1+8];
	shl.b64 	%rd38, %rd72, %r15;
	shr.u64 	%rd39, %rd37, 1;
	shr.u64 	%rd40, %rd39, %r24;
	or.b64  	%rd72, %rd38, %rd40;
$L__BB1_6:
	and.b32  	%r25, %r1, -2147483648;
	shr.u64 	%rd41, %rd71, 62;
	cvt.u32.u64 	%r26, %rd41;
	mov.b64 	{%r27, %r28}, %rd71;
	mov.b64 	{%r29, %r30}, %rd72;
	shf.l.wrap.b32 	%r31, %r30, %r27, 2;
	shf.l.wrap.b32 	%r32, %r27, %r28, 2;
	mov.b64 	%rd42, {%r31, %r32};
	shl.b64 	%rd43, %rd72, 2;
	shr.u64 	%rd44, %rd42, 63;
	cvt.u32.u64 	%r33, %rd44;
	add.s32 	%r34, %r33, %r26;
	setp.eq.s32 	%p6, %r25, 0;
	neg.s32 	%r35, %r34;
	selp.b32 	%r46, %r34, %r35, %p6;
	setp.gt.s64 	%p7, %rd42, -1;
	mov.b64 	%rd45, 0;
	{
	.reg .u32 %r0, %r1, %r2, %r3, %a0, %a1, %a2, %a3, %b0, %b1, %b2, %b3;
	mov.b64 	{%a0,%a1}, %rd45;
	mov.b64 	{%a2,%a3}, %rd45;
	mov.b64 	{%b0,%b1}, %rd43;
	mov.b64 	{%b2,%b3}, %rd42;
	sub.cc.u32 	%r0, %a0, %b0;
	subc.cc.u32 	%r1, %a1, %b1;
	subc.cc.u32 	%r2, %a2, %b2;
	subc.u32 	%r3, %a3, %b3;
	mov.b64 	%rd46, {%r0,%r1};
	mov.b64 	%rd47, {%r2,%r3};
	}
	xor.b32  	%r36, %r25, -2147483648;
	selp.b64 	%rd73, %rd42, %rd47, %p7;
	selp.b64 	%rd14, %rd43, %rd46, %p7;
	selp.b32 	%r17, %r25, %r36, %p7;
	clz.b64 	%r37, %rd73;
	cvt.u64.u32 	%rd15, %r37;
	setp.eq.s32 	%p8, %r37, 0;
	@%p8 bra 	$L__BB1_8;
	cvt.u32.u64 	%r38, %rd15;
	and.b32  	%r39, %r38, 63;
	shl.b64 	%rd48, %rd73, %r39;
	shr.u64 	%rd49, %rd14, 1;
	not.b32 	%r40, %r38;
	and.b32  	%r41, %r40, 63;
	shr.u64 	%rd50, %rd49, %r41;
	or.b64  	%rd73, %rd48, %rd50;
$L__BB1_8:
	mov.b64 	%rd51, -3958705157555305931;
	{
	.reg .u32 %r0, %r1, %r2, %r3, %alo, %ahi, %blo, %bhi;
	mov.b64 	{%alo,%ahi}, %rd73;
	mov.b64 	{%blo,%bhi}, %rd51;
	mul.lo.u32 	%r0, %alo, %blo;
	mul.hi.u32 	%r1, %alo, %blo;
	mad.lo.cc.u32 	%r1, %alo, %bhi, %r1;
	madc.hi.u32 	%r2, %alo, %bhi, 0;
	mad.lo.cc.u32 	%r1, %ahi, %blo, %r1;
	madc.hi.cc.u32 	%r2, %ahi, %blo, %r2;
	madc.hi.u32 	%r3, %ahi, %bhi, 0;
	mad.lo.cc.u32 	%r2, %ahi, %bhi, %r2;
	addc.u32 	%r3, %r3, 0;
	mov.b64 	%rd52, {%r0,%r1};
	mov.b64 	%rd53, {%r2,%r3};
	}
	setp.gt.s64 	%p9, %rd53, 0;
	{
	.reg .u32 %r0, %r1, %r2, %r3, %a0, %a1, %a2, %a3, %b0, %b1, %b2, %b3;
	mov.b64 	{%a0,%a1}, %rd52;
	mov.b64 	{%a2,%a3}, %rd53;
	mov.b64 	{%b0,%b1}, %rd52;
	mov.b64 	{%b2,%b3}, %rd53;
	add.cc.u32 	%r0, %a0, %b0;
	addc.cc.u32 	%r1, %a1, %b1;
	addc.cc.u32 	%r2, %a2, %b2;
	addc.u32 	%r3, %a3, %b3;
	mov.b64 	%rd54, {%r0,%r1};
	mov.b64 	%rd55, {%r2,%r3};
	}
	selp.b64 	%rd56, %rd55, %rd53, %p9;
	selp.s64 	%rd57, -1, 0, %p9;
	sub.s64 	%rd58, %rd57, %rd15;
	cvt.u64.u32 	%rd59, %r17;
	shl.b64 	%rd60, %rd59, 32;
	add.s64 	%rd61, %rd56, 1;
	shr.u64 	%rd62, %rd61, 10;
	add.s64 	%rd63, %rd62, 1;
	shr.u64 	%rd64, %rd63, 1;
	shl.b64 	%rd65, %rd58, 52;
	add.s64 	%rd66, %rd65, %rd64;
	add.s64 	%rd67, %rd66, 4602678819172646912;
	or.b64  	%rd68, %rd67, %rd60;
	mov.b64 	%fd4, %rd68;
$L__BB1_9:
	st.param.f64 	[func_retval0], %fd4;
	st.param.b32 	[func_retval0+8], %r46;
	ret;

}
.func  (.param .b64 func_retval0) __internal_accurate_pow(
	.param .b64 __internal_accurate_pow_param_0
)
{
	.reg .pred 	%p<8>;
	.reg .b32 	%r<49>;
	.reg .b32 	%f<3>;
	.reg .b64 	%fd<109>;

	ld.param.f64 	%fd10, [__internal_accurate_pow_param_0];
	{
	.reg .b32 %temp; 
	mov.b64 	{%temp, %r46}, %fd10;
	}
	{
	.reg .b32 %temp; 
	mov.b64 	{%r45, %temp}, %fd10;
	}
	shr.u32 	%r47, %r46, 20;
	setp.gt.u32 	%p1, %r46, 1048575;
	@%p1 bra 	$L__BB2_2;
	mul.f64 	%fd11, %fd10, 0d4350000000000000;
	{
	.reg .b32 %temp; 
	mov.b64 	{%temp, %r46}, %fd11;
	}
	{
	.reg .b32 %temp; 
	mov.b64 	{%r45, %temp}, %fd11;
	}
	shr.u32 	%r16, %r46, 20;
	add.s32 	%r47, %r16, -54;
$L__BB2_2:
	add.s32 	%r48, %r47, -1023;
	and.b32  	%r17, %r46, -2146435073;
	or.b32  	%r18, %r17, 1072693248;
	mov.b64 	%fd107, {%r45, %r18};
	setp.lt.u32 	%p2, %r18, 1073127583;
	@%p2 bra 	$L__BB2_4;
	{
	.reg .b32 %temp; 
	mov.b64 	{%r19, %temp}, %fd107;
	}
	{
	.reg .b32 %temp; 
	mov.b64 	{%temp, %r20}, %fd107;
	}
	add.s32 	%r21, %r20, -1048576;
	mov.b64 	%fd107, {%r19, %r21};
	add.s32 	%r48, %r47, -1022;
$L__BB2_4:
	add.f64 	%fd12, %fd107, 0dBFF0000000000000;
	add.f64 	%fd13, %fd107, 0d3FF0000000000000;
	rcp.approx.ftz.f64 	%fd14, %fd13;
	neg.f64 	%fd15, %fd13;
	fma.rn.f64 	%fd16, %fd15, %fd14, 0d3FF0000000000000;
	fma.rn.f64 	%fd17, %fd16, %fd16, %fd16;
	fma.rn.f64 	%fd18, %fd17, %fd14, %fd14;
	mul.f64 	%fd19, %fd12, %fd18;
	fma.rn.f64 	%fd20, %fd12, %fd18, %fd19;
	mul.f64 	%fd21, %fd20, %fd20;
	fma.rn.f64 	%fd22, %fd21, 0d3EB0F5FF7D2CAFE2, 0d3ED0F5D241AD3B5A;
	fma.rn.f64 	%fd23, %fd22, %fd21, 0d3EF3B20A75488A3F;
	fma.rn.f64 	%fd24, %fd23, %fd21, 0d3F1745CDE4FAECD5;
	fma.rn.f64 	%fd25, %fd24, %fd21, 0d3F3C71C7258A578B;
	fma.rn.f64 	%fd26, %fd25, %fd21, 0d3F6249249242B910;
	fma.rn.f64 	%fd27, %fd26, %fd21, 0d3F89999999999DFB;
	sub.f64 	%fd28, %fd12, %fd20;
	add.f64 	%fd29, %fd28, %fd28;
	neg.f64 	%fd30, %fd20;
	fma.rn.f64 	%fd31, %fd30, %fd12, %fd29;
	mul.f64 	%fd32, %fd18, %fd31;
	fma.rn.f64 	%fd33, %fd21, %fd27, 0d3FB5555555555555;
	mov.f64 	%fd34, 0d3FB5555555555555;
	sub.f64 	%fd35, %fd34, %fd33;
	fma.rn.f64 	%fd36, %fd21, %fd27, %fd35;
	add.f64 	%fd37, %fd36, 0dBC46A4CB00B9E7B0;
	add.f64 	%fd38, %fd33, %fd37;
	sub.f64 	%fd39, %fd33, %fd38;
	add.f64 	%fd40, %fd37, %fd39;
	mul.rn.f64 	%fd41, %fd20, %fd20;
	neg.f64 	%fd42, %fd41;
	fma.rn.f64 	%fd43, %fd20, %fd20, %fd42;
	{
	.reg .b32 %temp; 
	mov.b64 	{%r22, %temp}, %fd32;
	}
	{
	.reg .b32 %temp; 
	mov.b64 	{%temp, %r23}, %fd32;
	}
	add.s32 	%r24, %r23, 1048576;
	mov.b64 	%fd44, {%r22, %r24};
	fma.rn.f64 	%fd45, %fd20, %fd44, %fd43;
	mul.rn.f64 	%fd46, %fd41, %fd20;
	neg.f64 	%fd47, %fd46;
	fma.rn.f64 	%fd48, %fd41, %fd20, %fd47;
	fma.rn.f64 	%fd49, %fd41, %fd32, %fd48;
	fma.rn.f64 	%fd50, %fd45, %fd20, %fd49;
	mul.rn.f64 	%fd51, %fd38, %fd46;
	neg.f64 	%fd52, %fd51;
	fma.rn.f64 	%fd53, %fd38, %fd46, %fd52;
	fma.rn.f64 	%fd54, %fd38, %fd50, %fd53;
	fma.rn.f64 	%fd55, %fd40, %fd46, %fd54;
	add.f64 	%fd56, %fd51, %fd55;
	sub.f64 	%fd57, %fd51, %fd56;
	add.f64 	%fd58, %fd55, %fd57;
	add.f64 	%fd59, %fd20, %fd56;
	sub.f64 	%fd60, %fd20, %fd59;
	add.f64 	%fd61, %fd56, %fd60;
	add.f64 	%fd62, %fd58, %fd61;
	add.f64 	%fd63, %fd32, %fd62;
	add.f64 	%fd64, %fd59, %fd63;
	sub.f64 	%fd65, %fd59, %fd64;
	add.f64 	%fd66, %fd63, %fd65;
	xor.b32  	%r25, %r48, -2147483648;
	mov.b32 	%r26, 1127219200;
	mov.b64 	%fd67, {%r25, %r26};
	mov.b32 	%r27, -2147483648;
	mov.b64 	%fd68, {%r27, %r26};
	sub.f64 	%fd69, %fd67, %fd68;
	fma.rn.f64 	%fd70, %fd69, 0d3FE62E42FEFA39EF, %fd64;
	fma.rn.f64 	%fd71, %fd69, 0dBFE62E42FEFA39EF, %fd70;
	sub.f64 	%fd72, %fd71, %fd64;
	sub.f64 	%fd73, %fd66, %fd72;
	fma.rn.f64 	%fd74, %fd69, 0d3C7ABC9E3B39803F, %fd73;
	add.f64 	%fd75, %fd70, %fd74;
	sub.f64 	%fd76, %fd70, %fd75;
	add.f64 	%fd77, %fd74, %fd76;
	mov.f64 	%fd78, 0d4000000000000000;
	{
	.reg .b32 %temp; 
	mov.b64 	{%temp, %r28}, %fd78;
	}
	{
	.reg .b32 %temp; 
	mov.b64 	{%r29, %temp}, %fd78;
	}
	shl.b32 	%r30, %r28, 1;
	setp.gt.u32 	%p3, %r30, -33554433;
	and.b32  	%r31, %r28, -15728641;
	selp.b32 	%r32, %r31, %r28, %p3;
	mov.b64 	%fd79, {%r29, %r32};
	mul.rn.f64 	%fd80, %fd75, %fd79;
	neg.f64 	%fd81, %fd80;
	fma.rn.f64 	%fd82, %fd75, %fd79, %fd81;
	fma.rn.f64 	%fd83, %fd77, %fd79, %fd82;
	add.f64 	%fd4, %fd80, %fd83;
	sub.f64 	%fd84, %fd80, %fd4;
	add.f64 	%fd5, %fd83, %fd84;
	fma.rn.f64 	%fd85, %fd4, 0d3FF71547652B82FE, 0d4338000000000000;
	{
	.reg .b32 %temp; 
	mov.b64 	{%r13, %temp}, %fd85;
	}
	mov.f64 	%fd86, 0dC338000000000000;
	add.rn.f64 	%fd87, %fd85, %fd86;
	fma.rn.f64 	%fd88, %fd87, 0dBFE62E42FEFA39EF, %fd4;
	fma.rn.f64 	%fd89, %fd87, 0dBC7ABC9E3B39803F, %fd88;
	fma.rn.f64 	%fd90, %fd89, 0d3E5ADE1569CE2BDF, 0d3E928AF3FCA213EA;
	fma.rn.f64 	%fd91, %fd90, %fd89, 0d3EC71DEE62401315;
	fma.rn.f64 	%fd92, %fd91, %fd89, 0d3EFA01997C89EB71;
	fma.rn.f64 	%fd93, %fd92, %fd89, 0d3F2A01A014761F65;
	fma.rn.f64 	%fd94, %fd93, %fd89, 0d3F56C16C1852B7AF;
	fma.rn.f64 	%fd95, %fd94, %fd89, 0d3F81111111122322;
	fma.rn.f64 	%fd96, %fd95, %fd89, 0d3FA55555555502A1;
	fma.rn.f64 	%fd97, %fd96, %fd89, 0d3FC5555555555511;
	fma.rn.f64 	%fd98, %fd97, %fd89, 0d3FE000000000000B;
	fma.rn.f64 	%fd99, %fd98, %fd89, 0d3FF0000000000000;
	fma.rn.f64 	%fd100, %fd99, %fd89, 0d3FF0000000000000;
	{
	.reg .b32 %temp; 
	mov.b64 	{%r14, %temp}, %fd100;
	}
	{
	.reg .b32 %temp; 
	mov.b64 	{%temp, %r15}, %fd100;
	}
	shl.b32 	%r33, %r13, 20;
	add.s32 	%r34, %r33, %r15;
	mov.b64 	%fd108, {%r14, %r34};
	{
	.reg .b32 %temp; 
	mov.b64 	{%temp, %r35}, %fd4;
	}
	mov.b32 	%f2, %r35;
	abs.f32 	%f1, %f2;
	setp.lt.f32 	%p4, %f1, 0f4086232B;
	@%p4 bra 	$L__BB2_7;
	setp.lt.f64 	%p5, %fd4, 0d0000000000000000;
	add.f64 	%fd101, %fd4, 0d7FF0000000000000;
	selp.f64 	%fd108, 0d0000000000000000, %fd101, %p5;
	setp.geu.f32 	%p6, %f1, 0f40874800;
	@%p6 bra 	$L__BB2_7;
	shr.u32 	%r36, %r13, 31;
	add.s32 	%r37, %r13, %r36;
	shr.s32 	%r38, %r37, 1;
	shl.b32 	%r39, %r38, 20;
	add.s32 	%r40, %r15, %r39;
	mov.b64 	%fd102, {%r14, %r40};
	sub.s32 	%r41, %r13, %r38;
	shl.b32 	%r42, %r41, 20;
	add.s32 	%r43, %r42, 1072693248;
	mov.b32 	%r44, 0;
	mov.b64 	%fd103, {%r44, %r43};
	mul.f64 	%fd108, %fd103, %fd102;
$L__BB2_7:
	abs.f64 	%fd104, %fd108;
	setp.eq.f64 	%p7, %fd104, 0d7FF0000000000000;
	fma.rn.f64 	%fd105, %fd108, %fd5, %fd108;
	selp.f64 	%fd106, %fd108, %fd105, %p7;
	st.param.f64 	[func_retval0], %fd106;
	ret;

}


// ===== COMPILED SASS (sm_100) =====

	.target	sm_100

	.elftype	@"ET_EXEC"


//--------------------- .note.nv.tkinfo           --------------------------
	.section	.note.nv.tkinfo,"",@"SHT_NOTE"
	.sectionflags	@"SHF_NOTE_NV_TKINFO"
	.tkinfo
        /*0018*/ 	.word	0x00000002
        /*0030*/ 	.string	""
        /*0030*/ 	.string	"ptxas"
        /*0030*/ 	.string	"Cuda compilation tools, release 13.0, V13.0.88"
        /*0030*/ 	.string	"Build cuda_13.0.r13.0/compiler.36424714_0"
        /*0030*/ 	.string	"-arch sm_100 -m 64 "



//--------------------- .note.nv.cuinfo           --------------------------
	.section	.note.nv.cuinfo,"",@"SHT_NOTE"
	.sectionflags	@"SHF_NOTE_NV_CUINFO"
        /*0018*/ 	.short	0x0002
        /*001a*/ 	.short	0x0064
        /*001c*/ 	.short	0x0082
	.zero		2


//--------------------- .nv.info                  --------------------------
	.section	.nv.info,"",@"SHT_CUDA_INFO"
	.align	4


	//----- nvinfo : EIATTR_REGCOUNT
	.align		4
        /*0000*/ 	.byte	0x04, 0x2f
        /*0002*/ 	.short	(.L_4 - .L_3)
	.align		4
.L_3:
        /*0004*/ 	.word	index@(_Z14gpu_fdtd_shmemiiddiidiiPdS_S_)
        /*0008*/ 	.word	0x0000005c


	//----- nvinfo : EIATTR_FRAME_SIZE
	.align		4
.L_4:
        /*000c*/ 	.byte	0x04, 0x11
        /*000e*/ 	.short	(.L_6 - .L_5)
	.align		4
.L_5:
        /*0010*/ 	.word	index@($_Z14gpu_fdtd_shmemiiddiidiiPdS_S_$__internal_trig_reduction_slowpathd)
        /*0014*/ 	.word	0x00000040


	//----- nvinfo : EIATTR_FRAME_SIZE
	.align		4
.L_6:
        /*0018*/ 	.byte	0x04, 0x11
        /*001a*/ 	.short	(.L_8 - .L_7)
	.align		4
.L_7:
        /*001c*/ 	.word	index@($_Z14gpu_fdtd_shmemiiddiidiiPdS_S_$__internal_accurate_pow)
        /*0020*/ 	.word	0x00000040


	//----- nvinfo : EIATTR_FRAME_SIZE
	.align		4
.L_8:
        /*0024*/ 	.byte	0x04, 0x11
        /*0026*/ 	.short	(.L_10 - .L_9)
	.align		4
.L_9:
        /*0028*/ 	.word	index@($__internal_0_$__cuda_sm20_div_rn_f64_full)
        /*002c*/ 	.word	0x00000040


	//----- nvinfo : EIATTR_FRAME_SIZE
	.align		4
.L_10:
        /*0030*/ 	.byte	0x04, 0x11
        /*0032*/ 	.short	(.L_12 - .L_11)
	.align		4
.L_11:
        /*0034*/ 	.word	index@(_Z14gpu_fdtd_shmemiiddiidiiPdS_S_)
        /*0038*/ 	.word	0x00000040


	//----- nvinfo : EIATTR_MIN_STACK_SIZE
	.align		4
.L_12:
        /*003c*/ 	.byte	0x04, 0x12
        /*003e*/ 	.short	(.L_14 - .L_13)
	.align		4
.L_13:
        /*0040*/ 	.word	index@(_Z14gpu_fdtd_shmemiiddiidiiPdS_S_)
        /*0044*/ 	.word	0x00000040
.L_14:


//--------------------- .nv.compat                --------------------------
	.section	.nv.compat,"",@"SHT_CUDA_COMPAT_INFO"
	.align	4
        /*0000*/ 	.byte	0x02, 0x09, 0x00, 0x00, 0x02, 0x02, 0x01, 0x00, 0x02, 0x05, 0x05, 0x00, 0x03, 0x07, 0x01, 0x01
        /*0010*/ 	.byte	0x02, 0x03, 0x00, 0x00, 0x02, 0x06, 0x01, 0x00, 0x04, 0x0b, 0x08, 0x00, 0x01, 0x00, 0x00, 0x00
        /*0020*/ 	.byte	0x00, 0x00, 0x00, 0x00


//--------------------- .nv.info._Z14gpu_fdtd_shmemiiddiidiiPdS_S_ --------------------------
	.section	.nv.info._Z14gpu_fdtd_shmemiiddiidiiPdS_S_,"",@"SHT_CUDA_INFO"
	.sectionflags	@""
	.align	4


	//----- nvinfo : EIATTR_CUDA_API_VERSION
	.align		4
        /*0000*/ 	.byte	0x04, 0x37
        /*0002*/ 	.short	(.L_16 - .L_15)
.L_15:
        /*0004*/ 	.word	0x00000082


	//----- nvinfo : EIATTR_KPARAM_INFO
	.align		4
.L_16:
        /*0008*/ 	.byte	0x04, 0x17
        /*000a*/ 	.short	(.L_18 - .L_17)
.L_17:
        /*000c*/ 	.word	0x00000000
        /*0010*/ 	.short	0x000b
        /*0012*/ 	.short	0x0040
        /*0014*/ 	.byte	0x00, 0xf5, 0x21, 0x00


	//----- nvinfo : EIATTR_KPARAM_INFO
	.align		4
.L_18:
        /*0018*/ 	.byte	0x04, 0x17
        /*001a*/ 	.short	(.L_20 - .L_19)
.L_19:
        /*001c*/ 	.word	0x00000000
        /*0020*/ 	.short	0x000a
        /*0022*/ 	.short	0x0038
        /*0024*/ 	.byte	0x00, 0xf5, 0x21, 0x00


	//----- nvinfo : EIATTR_KPARAM_INFO
	.align		4
.L_20:
        /*0028*/ 	.byte	0x04, 0x17
        /*002a*/ 	.short	(.L_22 - .L_21)
.L_21:
        /*002c*/ 	.word	0x00000000
        /*0030*/ 	.short	0x0009
        /*0032*/ 	.short	0x0030
        /*0034*/ 	.byte	0x00, 0xf5, 0x21, 0x00


	//----- nvinfo : EIATTR_KPARAM_INFO
	.align		4
.L_22:
        /*0038*/ 	.byte	0x04, 0x17
        /*003a*/ 	.short	(.L_24 - .L_23)
.L_23:
        /*003c*/ 	.word	0x00000000
        /*0040*/ 	.short	0x0008
        /*0042*/ 	.short	0x002c
        /*0044*/ 	.byte	0x00, 0xf0, 0x11, 0x00


	//----- nvinfo : EIATTR_KPARAM_INFO
	.align		4
.L_24:
        /*0048*/ 	.byte	0x04, 0x17
        /*004a*/ 	.short	(.L_26 - .L_25)
.L_25:
        /*004c*/ 	.word	0x00000000
        /*0050*/ 	.short	0x0007
        /*0052*/ 	.short	0x0028
        /*0054*/ 	.byte	0x00, 0xf0, 0x11, 0x00


	//----- nvinfo : EIATTR_KPARAM_INFO
	.align		4
.L_26:
        /*0058*/ 	.byte	0x04, 0x17
        /*005a*/ 	.short	(.L_28 - .L_27)
.L_27:
        /*005c*/ 	.word	0x00000000
        /*0060*/ 	.short	0x0006
        /*0062*/ 	.short	0x0020
        /*0064*/ 	.byte	0x00, 0xf0, 0x21, 0x00


	//----- nvinfo : EIATTR_KPARAM_INFO
	.align		4
.L_28:
        /*0068*/ 	.byte	0x04, 0x17
        /*006a*/ 	.short	(.L_30 - .L_29)
.L_29:
        /*006c*/ 	.word	0x00000000
        /*0070*/ 	.short	0x0005
        /*0072*/ 	.short	0x001c
        /*0074*/ 	.byte	0x00, 0xf0, 0x11, 0x00


	//----- nvinfo : EIATTR_KPARAM_INFO
	.align		4
.L_30:
        /*0078*/ 	.byte	0x04, 0x17
        /*007a*/ 	.short	(.L_32 - .L_31)
.L_31:
        /*007c*/ 	.word	0x00000000
        /*0080*/ 	.short	0x0004
        /*0082*/ 	.short	0x0018
        /*0084*/ 	.byte	0x00, 0xf0, 0x11, 0x00


	//----- nvinfo : EIATTR_KPARAM_INFO
	.align		4
.L_32:
        /*0088*/ 	.byte	0x04, 0x17
        /*008a*/ 	.short	(.L_34 - .L_33)
.L_33:
        /*008c*/ 	.word	0x00000000
        /*0090*/ 	.short	0x0003
        /*0092*/ 	.short	0x0010
        /*0094*/ 	.byte	0x00, 0xf0, 0x21, 0x00


	//----- nvinfo : EIATTR_KPARAM_INFO
	.align		4
.L_34:
        /*0098*/ 	.byte	0x04, 0x17
        /*009a*/ 	.short	(.L_36 - .L_35)
.L_35:
        /*009c*/ 	.word	0x00000000
        /*00a0*/ 	.short	0x0002
        /*00a2*/ 	.short	0x0008
        /*00a4*/ 	.byte	0x00, 0xf0, 0x21, 0x00


	//----- nvinfo : EIATTR_KPARAM_INFO
	.align		4
.L_36:
        /*00a8*/ 	.byte	0x04, 0x17
        /*00aa*/ 	.short	(.L_38 - .L_37)
.L_37:
        /*00ac*/ 	.word	0x00000000
        /*00b0*/ 	.short	0x0001
        /*00b2*/ 	.short	0x0004
        /*00b4*/ 	.byte	0x00, 0xf0, 0x11, 0x00


	//----- nvinfo : EIATTR_KPARAM_INFO
	.align		4
.L_38:
        /*00b8*/ 	.byte	0x04, 0x17
        /*00ba*/ 	.short	(.L_40 - .L_39)
.L_39:
        /*00bc*/ 	.word	0x00000000
        /*00c0*/ 	.short	0x0000
        /*00c2*/ 	.short	0x0000
        /*00c4*/ 	.byte	0x00, 0xf0, 0x11, 0x00


	//----- nvinfo : EIATTR_SPARSE_MMA_MASK
	.align		4
.L_40:
        /*00c8*/ 	.byte	0x03, 0x50
        /*00ca*/ 	.short	0x0000


	//----- nvinfo : EIATTR_MAXREG_COUNT
	.align		4
        /*00cc*/ 	.byte	0x03, 0x1b
        /*00ce*/ 	.short	0x00ff


	//----- nvinfo : EIATTR_NUM_BARRIERS
	.align		4
        /*00d0*/ 	.byte	0x02, 0x4c
        /*00d2*/ 	.byte	0x01
	.zero		1


	//----- nvinfo : EIATTR_EXTERNS
	.align		4
        /*00d4*/ 	.byte	0x04, 0x0f
        /*00d6*/ 	.short	(.L_42 - .L_41)


	//   ....[0]....
	.align		4
.L_41:
        /*00d8*/ 	.word	index@(vprintf)


	//----- nvinfo : EIATTR_MERCURY_ISA_VERSION
	.align		4
.L_42:
        /*00dc*/ 	.byte	0x03, 0x5f
        /*00de*/ 	.short	0x0101


	//----- nvinfo : EIATTR_VRC_CTA_INIT_COUNT
	.align		4
        /*00e0*/ 	.byte	0x02, 0x4a
	.zero		1
	.zero		1


	//----- nvinfo : EIATTR_SYSCALL_OFFSETS
	.align		4
        /*00e4*/ 	.byte	0x04, 0x46
        /*00e6*/ 	.short	(.L_44 - .L_43)


	//   ....[0]....
.L_43:
        /*00e8*/ 	.word	0x00001100


	//   ....[1]....
        /*00ec*/ 	.word	0x00001f60


	//----- nvinfo : EIATTR_EXIT_INSTR_OFFSETS
	.align		4
.L_44:
        /*00f0*/ 	.byte	0x04, 0x1c
        /*00f2*/ 	.short	(.L_46 - .L_45)


	//   ....[0]....
.L_45:
        /*00f4*/ 	.word	0x00000060


	//   ....[1]....
        /*00f8*/ 	.word	0x00004dd0


	//----- nvinfo : EIATTR_CRS_STACK_SIZE
	.align		4
.L_46:
        /*00fc*/ 	.byte	0x04, 0x1e
        /*00fe*/ 	.short	(.L_48 - .L_47)
.L_47:
        /*0100*/ 	.word	0x00000000


	//----- nvinfo : EIATTR_CBANK_PARAM_SIZE
	.align		4
.L_48:
        /*0104*/ 	.byte	0x03, 0x19
        /*0106*/ 	.short	0x0048


	//----- nvinfo : EIATTR_PARAM_CBANK
	.align		4
        /*0108*/ 	.byte	0x04, 0x0a
        /*010a*/ 	.short	(.L_50 - .L_49)
	.align		4
.L_49:
        /*010c*/ 	.word	index@(.nv.constant0._Z14gpu_fdtd_shmemiiddiidiiPdS_S_)
        /*0110*/ 	.short	0x0380
        /*0112*/ 	.short	0x0048


	//----- nvinfo : EIATTR_SW_WAR
	.align		4
.L_50:
        /*0114*/ 	.byte	0x04, 0x36
        /*0116*/ 	.short	(.L_52 - .L_51)
.L_51:
        /*0118*/ 	.word	0x00000008
.L_52:


//--------------------- .nv.callgraph             --------------------------
	.section	.nv.callgraph,"",@"SHT_CUDA_CALLGRAPH"
	.align	4
	.sectionentsize	8
	.align		4
        /*0000*/ 	.word	0x00000000
	.align		4
        /*0004*/ 	.word	0xffffffff
	.align		4
        /*0008*/ 	.word	index@(_Z14gpu_fdtd_shmemiiddiidiiPdS_S_)
	.align		4
        /*000c*/ 	.word	index@(vprintf)
	.align		4
        /*0010*/ 	.word	0x00000000
	.align		4
        /*0014*/ 	.word	0xfffffffe
	.align		4
        /*0018*/ 	.word	0x00000000
	.align		4
        /*001c*/ 	.word	0xfffffffd
	.align		4
        /*0020*/ 	.word	0x00000000
	.align		4
        /*0024*/ 	.word	0xfffffffc


//--------------------- .nv.constant4             --------------------------
	.section	.nv.constant4,"a",@progbits
	.align	8
	.align		8
.nv.constant4:
        /*0000*/ 	.dword	vprintf
	.align		8
        /*0008*/ 	.dword	$str
	.align		8
        /*0010*/ 	.dword	__cudart_i2opi_d
	.align		8
        /*0018*/ 	.dword	__cudart_sin_cos_coeffs


//--------------------- .text._Z14gpu_fdtd_shmemiiddiidiiPdS_S_ --------------------------
	.section	.text._Z14gpu_fdtd_shmemiiddiidiiPdS_S_,"ax",@progbits
	.align	128
        .global         _Z14gpu_fdtd_shmemiiddiidiiPdS_S_
        .type           _Z14gpu_fdtd_shmemiiddiidiiPdS_S_,@function
        .size           _Z14gpu_fdtd_shmemiiddiidiiPdS_S_,(.L_x_72 - _Z14gpu_fdtd_shmemiiddiidiiPdS_S_)
        .other          _Z14gpu_fdtd_shmemiiddiidiiPdS_S_,@"STO_CUDA_ENTRY STV_DEFAULT"
_Z14gpu_fdtd_shmemiiddiidiiPdS_S_:
.text._Z14gpu_fdtd_shmemiiddiidiiPdS_S_:
[----:B------:R-:W0:Y:S08]  /*0000*/  LDC R1, c[0x0][0x37c] ;  /* 0x0000df00ff017b82 */ /* 0x000e300000000800 */
[----:B------:R-:W1:Y:S01]  /*0010*/  LDC.64 R2, c[0x0][0x3a8] ;  /* 0x0000ea00ff027b82 */ /* 0x000e620000000a00 */
[----:B------:R-:W2:Y:S01]  /*0020*/  LDCU UR4, c[0x0][0x2f8] ;  /* 0x00005f00ff0477ac */ /* 0x000ea20008000800 */
[----:B0-----:R-:W-:Y:S01]  /*0030*/  VIADD R1, R1, 0xffffffc0 ;  /* 0xffffffc001017836 */ /* 0x001fe20000000000 */
[----:B-1----:R-:W-:-:S04]  /*0040*/  ISETP.GT.AND P0, PT, R2, R3, PT ;  /* 0x000000030200720c */ /* 0x002fc80003f04270 */
[----:B--2---:R-:W-:-:S09]  /*0050*/  IADD3 R2, P2, PT, R1, UR4, RZ ;  /* 0x0000000401027c10 */ /* 0x004fd2000ff5e0ff */
[----:B------:R-:W-:Y:S05]  /*0060*/  @P0 EXIT ;  /* 0x000000000000094d */ /* 0x000fea0003800000 */
[----:B------:R-:W0:Y:S01]  /*0070*/  LDCU UR8, c[0x0][0x3a4] ;  /* 0x00007480ff0877ac */ /* 0x000e220008000800 */
[----:B------:R-:W1:Y:S01]  /*0080*/  LDC.64 R8, c[0x0][0x3a0] ;  /* 0x0000e800ff087b82 */ /* 0x000e620000000a00 */
[----:B------:R-:W-:Y:S01]  /*0090*/  IMAD.MOV.U32 R4, RZ, RZ, 0x1 ;  /* 0x00000001ff047424 */ /* 0x000fe200078e00ff */
[----:B------:R-:W2:Y:S01]  /*00a0*/  S2R R33, SR_TID.Y ;  /* 0x0000000000217919 */ /* 0x000ea20000002200 */
[----:B------:R-:W3:Y:S01]  /*00b0*/  LDCU.64 UR10, c[0x0][0x388] ;  /* 0x00007100ff0a77ac */ /* 0x000ee20008000a00 */
[----:B------:R-:W2:Y:S01]  /*00c0*/  S2R R10, SR_CTAID.Y ;  /* 0x00000000000a7919 */ /* 0x000ea20000002600 */
[----:B------:R-:W4:Y:S03]  /*00d0*/  LDCU UR4, c[0x0][0x2fc] ;  /* 0x00005f80ff0477ac */ /* 0x000f260008000800 */
[----:B------:R-:W5:Y:S01]  /*00e0*/  LDC R3, c[0x0][0x380] ;  /* 0x0000e000ff037b82 */ /* 0x000f620000000800 */
[----:B------:R-:W3:Y:S01]  /*00f0*/  S2R R20, SR_TID.X ;  /* 0x0000000000147919 */ /* 0x000ee20000002100 */
[----:B------:R-:W4:Y:S01]  /*0100*/  LDCU UR5, c[0x0][0x360] ;  /* 0x00006c00ff0577ac */ /* 0x000f220008000800 */
[----:B------:R-:W4:Y:S01]  /*0110*/  S2R R11, SR_CTAID.X ;  /* 0x00000000000b7919 */ /* 0x000f220000002500 */
[----:B------:R-:W2:Y:S04]  /*0120*/  LDCU UR6, c[0x0][0x364] ;  /* 0x00006c80ff0677ac */ /* 0x000ea80008000800 */
[----:B------:R-:W4:Y:S01]  /*0130*/  LDC.64 R56, c[0x0][0x3c0] ;  /* 0x0000f000ff387b82 */ /* 0x000f220000000a00 */
[----:B0-----:R-:W1:Y:S01]  /*0140*/  MUFU.RCP64H R5, UR8 ;  /* 0x0000000800057d08 */ /* 0x001e620008001800 */
[----:B------:R-:W0:Y:S06]  /*0150*/  S2R R14, SR_CgaCtaId ;  /* 0x00000000000e7919 */ /* 0x000e2c0000008800 */
[----:B------:R-:W0:Y:S08]  /*0160*/  LDC.64 R60, c[0x0][0x3b0] ;  /* 0x0000ec00ff3c7b82 */ /* 0x000e300000000a00 */
[----:B------:R-:W0:Y:S01]  /*0170*/  LDC.64 R58, c[0x0][0x3b8] ;  /* 0x0000ee00ff3a7b82 */ /* 0x000e220000000a00 */
[----:B-1----:R-:W-:Y:S01]  /*0180*/  DFMA R6, R4, -R8, 1 ;  /* 0x3ff000000406742b */ /* 0x002fe20000000808 */
[----:B--2---:R-:W-:Y:S01]  /*0190*/  IMAD R10, R10, UR6, R33 ;  /* 0x000000060a0a7c24 */ /* 0x004fe2000f8e0221 */
[----:B------:R-:W1:Y:S06]  /*01a0*/  LDCU.64 UR6, c[0x0][0x3c0] ;  /* 0x00007800ff0677ac */ /* 0x000e6c0008000a00 */
[----:B------:R-:W-:Y:S01]  /*01b0*/  DFMA R6, R6, R6, R6 ;  /* 0x000000060606722b */ /* 0x000fe20000000006 */
[----:B-----5:R-:W-:Y:S01]  /*01c0*/  IMAD R0, R10, R3, RZ ;  /* 0x000000030a007224 */ /* 0x020fe200078e02ff */
[----:B---3--:R-:W-:Y:S01]  /*01d0*/  LOP3.LUT P1, RZ, R33, R20, RZ, 0xfc, !PT ;  /* 0x0000001421ff7212 */ /* 0x008fe2000782fcff */
[----:B----4-:R-:W-:-:S05]  /*01e0*/  IMAD R11, R11, UR5, R20 ;  /* 0x000000050b0b7c24 */ /* 0x010fca000f8e0214 */
[----:B------:R-:W-:Y:S01]  /*01f0*/  DFMA R6, R4, R6, R4 ;  /* 0x000000060406722b */ /* 0x000fe20000000004 */
[C---:B------:R-:W-:Y:S02]  /*0200*/  IMAD.IADD R77, R11.reuse, 0x1, R0 ;  /* 0x000000010b4d7824 */ /* 0x040fe400078e0200 */
[----:B------:R-:W-:Y:S02]  /*0210*/  VIADD R21, R11, 0x1 ;  /* 0x000000010b157836 */ /* 0x000fe40000000000 */
[----:B0-----:R-:W-:-:S03]  /*0220*/  IMAD.WIDE R78, R77, 0x8, R60 ;  /* 0x000000084d4e7825 */ /* 0x001fc600078e023c */
[----:B------:R-:W-:Y:S01]  /*0230*/  DFMA R4, R6, -R8, 1 ;  /* 0x3ff000000604742b */ /* 0x000fe20000000808 */
[----:B------:R-:W-:-:S07]  /*0240*/  IMAD.WIDE R76, R77, 0x8, R58 ;  /* 0x000000084d4c7825 */ /* 0x000fce00078e023a */
[----:B------:R-:W-:-:S08]  /*0250*/  DFMA R4, R6, R4, R6 ;  /* 0x000000040604722b */ /* 0x000fd00000000006 */
[----:B------:R-:W-:-:S08]  /*0260*/  DMUL R54, R4, UR10 ;  /* 0x0000000a04367c28 */ /* 0x000fd00008000000 */
[----:B------:R-:W-:Y:S01]  /*0270*/  DFMA R6, R54, -R8, UR10 ;  /* 0x0000000a36067e2b */ /* 0x000fe20008000808 */
[----:B------:R-:W-:-:S07]  /*0280*/  VIADD R8, R10, 0x10 ;  /* 0x000000100a087836 */ /* 0x000fce0000000000 */
[----:B------:R-:W-:Y:S01]  /*0290*/  DFMA R54, R4, R6, R54 ;  /* 0x000000060436722b */ /* 0x000fe20000000036 */
[----:B------:R-:W-:Y:S01]  /*02a0*/  MOV R4, 0x400 ;  /* 0x0000040000047802 */ /* 0x000fe20000000f00 */
[----:B------:R-:W-:Y:S02]  /*02b0*/  IMAD.IADD R6, R0, 0x1, -R3 ;  /* 0x0000000100067824 */ /* 0x000fe400078e0a03 */
[----:B------:R-:W-:Y:S01]  /*02c0*/  VIADD R5, R11, 0x10 ;  /* 0x000000100b057836 */ /* 0x000fe20000000000 */
[----:B------:R-:W-:Y:S01]  /*02d0*/  LEA R19, R14, R4, 0x18 ;  /* 0x000000040e137211 */ /* 0x000fe200078ec0ff */
[C---:B------:R-:W-:Y:S01]  /*02e0*/  VIADD R23, R4.reuse, 0xa20 ;  /* 0x00000a2004177836 */ /* 0x040fe20000000000 */
[--C-:B------:R-:W-:Y:S01]  /*02f0*/  IADD3 R63, PT, PT, R21, R6, -R10.reuse ;  /* 0x00000006153f7210 */ /* 0x100fe20007ffe80a */
[----:B------:R-:W-:Y:S02]  /*0300*/  VIADD R25, R4, 0x1440 ;  /* 0x0000144004197836 */ /* 0x000fe40000000000 */
[----:B------:R-:W-:Y:S01]  /*0310*/  FFMA R7, RZ, UR8, R55 ;  /* 0x00000008ff077c23 */ /* 0x000fe20008000037 */
[----:B------:R-:W-:Y:S01]  /*0320*/  IMAD.IADD R4, R0, 0x1, -R10 ;  /* 0x0000000100047824 */ /* 0x000fe200078e0a0a */
[C---:B------:R-:W-:Y:S01]  /*0330*/  LEA R23, R14.reuse, R23, 0x18 ;  /* 0x000000170e177211 */ /* 0x040fe200078ec0ff */
[----:B------:R-:W-:Y:S01]  /*0340*/  IMAD R12, R3, 0x11, R6 ;  /* 0x00000011030c7824 */ /* 0x000fe200078e0206 */
[----:B------:R-:W-:Y:S01]  /*0350*/  LEA R25, R14, R25, 0x18 ;  /* 0x000000190e197211 */ /* 0x000fe200078ec0ff */
[----:B------:R-:W0:Y:S01]  /*0360*/  LDCU.128 UR8, c[0x0][0x3b0] ;  /* 0x00007600ff0877ac */ /* 0x000e220008000c00 */
[----:B------:R-:W-:Y:S01]  /*0370*/  VIMNMX R14, PT, PT, R5, R8, !PT ;  /* 0x00000008050e7248 */ /* 0x000fe20007fe0100 */
[----:B------:R-:W-:Y:S01]  /*0380*/  IMAD.IADD R8, R12, 0x1, -R8 ;  /* 0x000000010c087824 */ /* 0x000fe200078e0a08 */
[----:B------:R-:W-:Y:S01]  /*0390*/  SHF.R.S32.HI R5, RZ, 0x1f, R11 ;  /* 0x0000001fff057819 */ /* 0x000fe2000001140b */
[C---:B------:R-:W-:Y:S01]  /*03a0*/  IMAD.IADD R75, R11.reuse, 0x1, R4 ;  /* 0x000000010b4b7824 */ /* 0x040fe200078e0204 */
[----:B------:R-:W-:Y:S01]  /*03b0*/  IADD3 R9, P3, PT, R11, R4, RZ ;  /* 0x000000040b097210 */ /* 0x000fe20007f7e0ff */
[----:B------:R-:W-:Y:S01]  /*03c0*/  IMAD.WIDE R62, R63, 0x8, R56 ;  /* 0x000000083f3e7825 */ /* 0x000fe200078e0238 */
[----:B------:R-:W-:-:S02]  /*03d0*/  FSETP.GT.AND P0, PT, |R7|, 1.469367938527859385e-39, PT ;  /* 0x001000000700780b */ /* 0x000fc40003f04200 */
[-C--:B------:R-:W-:Y:S01]  /*03e0*/  LEA.HI.X.SX32 R18, R4, R5.reuse, 0x1, P3 ;  /* 0x0000000504127211 */ /* 0x080fe200018f0eff */
[----:B------:R-:W-:Y:S01]  /*03f0*/  IMAD.WIDE R74, R75, 0x8, R56 ;  /* 0x000000084b4a7825 */ /* 0x000fe200078e0238 */
[----:B------:R-:W-:Y:S02]  /*0400*/  IADD3 R7, P4, PT, R11, R8, RZ ;  /* 0x000000080b077210 */ /* 0x000fe40007f9e0ff */
[----:B-1----:R-:W-:Y:S01]  /*0410*/  LEA R68, P3, R9, UR6, 0x3 ;  /* 0x0000000609447c11 */ /* 0x002fe2000f8618ff */
[----:B------:R-:W-:Y:S01]  /*0420*/  IMAD.IADD R65, R11, 0x1, R6 ;  /* 0x000000010b417824 */ /* 0x000fe200078e0206 */
[----:B------:R-:W-:Y:S01]  /*0430*/  LEA.HI.X.SX32 R16, R8, R5, 0x1, P4 ;  /* 0x0000000508107211 */ /* 0x000fe200020f0eff */
[C---:B------:R-:W-:Y:S01]  /*0440*/  IMAD R22, R20.reuse, 0x90, R23 ;  /* 0x0000009014167824 */ /* 0x040fe200078e0217 */
[----:B------:R-:W-:Y:S01]  /*0450*/  LEA.HI.X R69, R9, UR7, R18, 0x3, P3 ;  /* 0x0000000709457c11 */ /* 0x000fe200098f1c12 */
[C---:B------:R-:W-:Y:S01]  /*0460*/  IMAD R18, R20.reuse, 0x90, R19 ;  /* 0x0000009014127824 */ /* 0x040fe200078e0213 */
[----:B------:R-:W-:Y:S01]  /*0470*/  LEA R46, P4, R7, UR6, 0x3 ;  /* 0x00000006072e7c11 */ /* 0x000fe2000f8818ff */
[----:B------:R-:W-:Y:S01]  /*0480*/  IMAD R24, R20, 0x90, R25 ;  /* 0x0000009014187824 */ /* 0x000fe200078e0219 */
[----:B------:R-:W-:Y:S01]  /*0490*/  IADD3 R70, P3, PT, R11, R0, RZ ;  /* 0x000000000b467210 */ /* 0x000fe20007f7e0ff */
[----:B------:R-:W-:Y:S01]  /*04a0*/  IMAD.WIDE R66, R65, 0x8, R60 ;  /* 0x0000000841427825 */ /* 0x000fe200078e023c */
[----:B------:R-:W-:-:S02]  /*04b0*/  LEA.HI.X R47, R7, UR7, R16, 0x3, P4 ;  /* 0x00000007072f7c11 */ /* 0x000fc4000a0f1c10 */
[-C--:B------:R-:W-:Y:S01]  /*04c0*/  LEA.HI.X.SX32 R9, R0, R5.reuse, 0x1, P3 ;  /* 0x0000000500097211 */ /* 0x080fe200018f0eff */
[----:B------:R-:W-:Y:S01]  /*04d0*/  IMAD.X R16, RZ, RZ, UR4, P2 ;  /* 0x00000004ff107e24 */ /* 0x000fe200090e06ff */
[C---:B------:R-:W-:Y:S01]  /*04e0*/  IADD3 R36, P4, PT, R11.reuse, R6, RZ ;  /* 0x000000060b247210 */ /* 0x040fe20007f9e0ff */
[----:B------:R-:W1:Y:S01]  /*04f0*/  LDC R0, c[0x0][0x38c] ;  /* 0x0000e300ff007b82 */ /* 0x000e620000000800 */
[C---:B------:R-:W-:Y:S01]  /*0500*/  SHF.L.U64.HI R9, R70.reuse, 0x3, R9 ;  /* 0x0000000346097819 */ /* 0x040fe20000010209 */
[----:B------:R-:W-:Y:S01]  /*0510*/  IMAD.SHL.U32 R70, R70, 0x8, RZ ;  /* 0x0000000846467824 */ /* 0x000fe200078e00ff */
[----:B------:R-:W-:Y:S01]  /*0520*/  IADD3 R48, P3, PT, R11, R12, RZ ;  /* 0x0000000c0b307210 */ /* 0x000fe20007f7e0ff */
[----:B------:R-:W-:Y:S01]  /*0530*/  IMAD.WIDE R64, R65, 0x8, R58 ;  /* 0x0000000841407825 */ /* 0x000fe200078e023a */
[-C--:B------:R-:W-:Y:S02]  /*0540*/  LEA.HI.X.SX32 R7, R6, R5.reuse, 0x1, P4 ;  /* 0x0000000506077211 */ /* 0x080fe400020f0eff */
[----:B------:R-:W-:Y:S01]  /*0550*/  LEA.HI.X.SX32 R5, R12, R5, 0x1, P3 ;  /* 0x000000050c057211 */ /* 0x000fe200018f0eff */
[C---:B------:R-:W-:Y:S01]  /*0560*/  IMAD R19, R33.reuse, 0x8, R19 ;  /* 0x0000000821137824 */ /* 0x040fe200078e0213 */
[C---:B------:R-:W-:Y:S01]  /*0570*/  SHF.L.U64.HI R4, R36.reuse, 0x3, R7 ;  /* 0x0000000324047819 */ /* 0x040fe20000010207 */
[----:B------:R-:W-:Y:S01]  /*0580*/  IMAD.SHL.U32 R36, R36, 0x8, RZ ;  /* 0x0000000824247824 */ /* 0x000fe200078e00ff */
[----:B0-----:R-:W-:Y:S01]  /*0590*/  IADD3 R72, P3, PT, R70, UR8, RZ ;  /* 0x0000000846487c10 */ /* 0x001fe2000ff7e0ff */
[----:B------:R-:W-:Y:S01]  /*05a0*/  IMAD R23, R33, 0x8, R23 ;  /* 0x0000000821177824 */ /* 0x000fe200078e0217 */
[C---:B------:R-:W-:Y:S01]  /*05b0*/  SHF.L.U64.HI R7, R48.reuse, 0x3, R5 ;  /* 0x0000000330077819 */ /* 0x040fe20000010205 */
[----:B------:R-:W-:Y:S01]  /*05c0*/  IMAD.SHL.U32 R48, R48, 0x8, RZ ;  /* 0x0000000830307824 */ /* 0x000fe200078e00ff */
[----:B------:R-:W-:Y:S01]  /*05d0*/  IADD3 R70, P4, PT, R70, UR10, RZ ;  /* 0x0000000a46467c10 */ /* 0x000fe2000ff9e0ff */
[----:B------:R-:W-:Y:S01]  /*05e0*/  IMAD.IADD R5, R11, 0x1, R8 ;  /* 0x000000010b057824 */ /* 0x000fe200078e0208 */
[----:B------:R-:W-:Y:S01]  /*05f0*/  IADD3.X R73, PT, PT, R9, UR9, RZ, P3, !PT ;  /* 0x0000000909497c10 */ /* 0x000fe20009ffe4ff */
[----:B------:R-:W-:Y:S01]  /*0600*/  IMAD R25, R33, 0x8, R25 ;  /* 0x0000000821197824 */ /* 0x000fe200078e0219 */
[----:B------:R-:W-:Y:S01]  /*0610*/  IADD3 R44, P3, PT, R36, UR8, RZ ;  /* 0x00000008242c7c10 */ /* 0x000fe2000ff7e0ff */
[----:B------:R-:W-:Y:S01]  /*0620*/  IMAD.WIDE R56, R5, 0x8, R56 ;  /* 0x0000000805387825 */ /* 0x000fe200078e0238 */
[----:B------:R-:W-:-:S02]  /*0630*/  IADD3.X R71, PT, PT, R9, UR11, RZ, P4, !PT ;  /* 0x0000000b09477c10 */ /* 0x000fc4000a7fe4ff */
[----:B------:R-:W-:Y:S01]  /*0640*/  ISETP.LT.AND P5, PT, R14, R3, !P1 ;  /* 0x000000030e00720c */ /* 0x000fe20004fa1270 */
[----:B------:R-:W-:Y:S01]  /*0650*/  VIADD R3, R3, 0xffffffff ;  /* 0xffffffff03037836 */ /* 0x000fe20000000000 */
[----:B------:R-:W-:Y:S01]  /*0660*/  IADD3 R50, P4, PT, R48, UR8, RZ ;  /* 0x0000000830327c10 */ /* 0x000fe2000ff9e0ff */
[----:B------:R-:W-:Y:S01]  /*0670*/  IMAD.IADD R5, R11, 0x1, R12 ;  /* 0x000000010b057824 */ /* 0x000fe200078e020c */
[----:B------:R-:W-:Y:S01]  /*0680*/  IADD3.X R45, PT, PT, R4, UR9, RZ, P3, !PT ;  /* 0x00000009042d7c10 */ /* 0x000fe20009ffe4ff */
[----:B------:R-:W-:Y:S01]  /*0690*/  IMAD R17, R33, 0x8, R18 ;  /* 0x0000000821117824 */ /* 0x000fe200078e0212 */
[----:B------:R-:W-:Y:S01]  /*06a0*/  IADD3 R48, P3, PT, R48, UR10, RZ ;  /* 0x0000000a30307c10 */ /* 0x000fe2000ff7e0ff */
[C---:B------:R-:W-:Y:S01]  /*06b0*/  IMAD.WIDE R60, R5.reuse, 0x8, R60 ;  /* 0x00000008053c7825 */ /* 0x040fe200078e023c */
[----:B------:R-:W-:Y:S02]  /*06c0*/  P2R R29, PR, RZ, 0x20 ;  /* 0x00000020ff1d7803 */ /* 0x000fe40000000000 */
[----:B------:R-:W-:Y:S01]  /*06d0*/  IADD3 R34, P5, PT, R36, UR10, RZ ;  /* 0x0000000a24227c10 */ /* 0x000fe2000ffbe0ff */
[----:B------:R-:W-:Y:S01]  /*06e0*/  IMAD.WIDE R58, R5, 0x8, R58 ;  /* 0x00000008053a7825 */ /* 0x000fe200078e023a */
[----:B------:R-:W-:-:S02]  /*06f0*/  IADD3.X R49, PT, PT, R7, UR11, RZ, P3, !PT ;  /* 0x0000000b07317c10 */ /* 0x000fc40009ffe4ff */
[----:B------:R-:W-:Y:S01]  /*0700*/  IADD3 R36, P3, PT, R36, UR6, RZ ;  /* 0x0000000624247c10 */ /* 0x000fe2000ff7e0ff */
[----:B------:R-:W-:Y:S01]  /*0710*/  IMAD R26, R33, 0x8, R22 ;  /* 0x00000008211a7824 */ /* 0x000fe200078e0216 */
[----:B------:R-:W-:Y:S01]  /*0720*/  ISETP.GT.AND P1, PT, R11, RZ, !P1 ;  /* 0x000000ff0b00720c */ /* 0x000fe20004f24270 */
[----:B------:R-:W-:Y:S01]  /*0730*/  IMAD R27, R33, 0x8, R24 ;  /* 0x00000008211b7824 */ /* 0x000fe200078e0218 */
[----:B------:R-:W-:Y:S02]  /*0740*/  IADD3.X R37, PT, PT, R4, UR7, RZ, P3, !PT ;  /* 0x0000000704257c10 */ /* 0x000fe40009ffe4ff */
[----:B------:R-:W-:Y:S02]  /*0750*/  ISETP.NE.AND P1, PT, R10, RZ, P1 ;  /* 0x000000ff0a00720c */ /* 0x000fe40000f25270 */
[----:B------:R-:W-:Y:S02]  /*0760*/  ISETP.GE.AND P3, PT, R11, R3, PT ;  /* 0x000000030b00720c */ /* 0x000fe40003f66270 */
[----:B------:R-:W-:Y:S01]  /*0770*/  IADD3.X R51, PT, PT, R7, UR9, RZ, P4, !PT ;  /* 0x0000000907337c10 */ /* 0x000fe2000a7fe4ff */
[----:B------:R-:W0:Y:S01]  /*0780*/  LDCU.64 UR8, c[0x0][0x398] ;  /* 0x00007300ff0877ac */ /* 0x000e220008000a00 */
[----:B------:R-:W-:-:S02]  /*0790*/  P2R R30, PR, RZ, 0x2 ;  /* 0x00000002ff1e7803 */ /* 0x000fc40000000000 */
[----:B------:R-:W-:Y:S02]  /*07a0*/  ISETP.GT.AND P1, PT, R11, RZ, !P3 ;  /* 0x000000ff0b00720c */ /* 0x000fe40005f24270 */
[----:B------:R-:W-:Y:S02]  /*07b0*/  IADD3.X R35, PT, PT, R4, UR11, RZ, P5, !PT ;  /* 0x0000000b04237c10 */ /* 0x000fe4000affe4ff */
[C---:B------:R-:W-:Y:S02]  /*07c0*/  ISETP.NE.AND P1, PT, R10.reuse, RZ, P1 ;  /* 0x000000ff0a00720c */ /* 0x040fe40000f25270 */
[C---:B------:R-:W-:Y:S02]  /*07d0*/  ISETP.NE.AND P4, PT, R10.reuse, RZ, PT ;  /* 0x000000ff0a00720c */ /* 0x040fe40003f85270 */
[----:B------:R-:W-:Y:S02]  /*07e0*/  ISETP.LT.AND P5, PT, R10, R3, P1 ;  /* 0x000000030a00720c */ /* 0x000fe40000fa1270 */
[----:B-1----:R-:W-:-:S02]  /*07f0*/  FSETP.GEU.AND P1, PT, |R0|, 6.5827683646048100446e-37, PT ;  /* 0x036000000000780b */ /* 0x002fc40003f2e200 */
[----:B------:R-:W-:Y:S02]  /*0800*/  ISETP.EQ.AND P4, PT, R33, RZ, P4 ;  /* 0x000000ff2100720c */ /* 0x000fe40002782270 */
[----:B------:R-:W-:Y:S02]  /*0810*/  P2R R31, PR, RZ, 0x20 ;  /* 0x00000020ff1f7803 */ /* 0x000fe40000000000 */
[C---:B0-----:R-:W-:Y:S02]  /*0820*/  ISETP.NE.AND P2, PT, R10.reuse, UR9, PT ;  /* 0x000000090a007c0c */ /* 0x041fe4000bf45270 */
[----:B------:R-:W-:Y:S02]  /*0830*/  P2R R28, PR, RZ, 0x10 ;  /* 0x00000010ff1c7803 */ /* 0x000fe40000000000 */
[----:B------:R-:W-:Y:S02]  /*0840*/  ISETP.EQ.AND P5, PT, R11, UR8, !P2 ;  /* 0x000000080b007c0c */ /* 0x000fe4000d7a2270 */
[----:B------:R-:W-:-:S02]  /*0850*/  ISETP.GE.AND P4, PT, R10, R3, PT ;  /* 0x000000030a00720c */ /* 0x000fc40003f86270 */
[----:B------:R-:W-:Y:S01]  /*0860*/  P2R R32, PR, RZ, 0x20 ;  /* 0x00000020ff207803 */ /* 0x000fe20000000000 */
[----:B------:R-:W-:Y:S10]  /*0870*/  @P0 BRA P1, `(.L_x_0) ;  /* 0x0000000000280947 */ /* 0x000ff40000800000 */
[----:B------:R-:W0:Y:S01]  /*0880*/  LDCU.64 UR4, c[0x0][0x388] ;  /* 0x00007100ff0477ac */ /* 0x000e220008000a00 */
[----:B------:R-:W-:Y:S01]  /*0890*/  MOV R0, 0x900 ;  /* 0x0000090000007802 */ /* 0x000fe20000000f00 */
[----:B------:R-:W1:Y:S01]  /*08a0*/  LDCU.64 UR6, c[0x0][0x3a0] ;  /* 0x00007400ff0677ac */ /* 0x000e620008000a00 */
[----:B0-----:R-:W-:Y:S02]  /*08b0*/  IMAD.U32 R6, RZ, RZ, UR4 ;  /* 0x00000004ff067e24 */ /* 0x001fe4000f8e00ff */
[----:B------:R-:W-:Y:S02]  /*08c0*/  IMAD.U32 R7, RZ, RZ, UR5 ;  /* 0x00000005ff077e24 */ /* 0x000fe4000f8e00ff */
[----:B-1----:R-:W-:Y:S02]  /*08d0*/  IMAD.U32 R4, RZ, RZ, UR6 ;  /* 0x00000006ff047e24 */ /* 0x002fe4000f8e00ff */
[----:B------:R-:W-:-:S07]  /*08e0*/  IMAD.U32 R5, RZ, RZ, UR7 ;  /* 0x00000007ff057e24 */ /* 0x000fce000f8e00ff */
[----:B------:R-:W-:Y:S05]  /*08f0*/  CALL.REL.NOINC `($__internal_0_$__cuda_sm20_div_rn_f64_full) ;  /* 0x0000004400387944 */ /* 0x000fea0003c00000 */
[----:B------:R-:W-:Y:S02]  /*0900*/  IMAD.MOV.U32 R54, RZ, RZ, R86 ;  /* 0x000000ffff367224 */ /* 0x000fe400078e0056 */
[----:B------:R-:W-:-:S07]  /*0910*/  IMAD.MOV.U32 R55, RZ, RZ, R87 ;  /* 0x000000ffff377224 */ /* 0x000fce00078e0057 */
.L_x_0:
[----:B------:R-:W0:Y:S01]  /*0920*/  LDCU.64 UR10, c[0x0][0x398] ;  /* 0x00007300ff0a77ac */ /* 0x000e220008000a00 */
[----:B------:R-:W-:Y:S01]  /*0930*/  VIADD R0, R10, 0x1 ;  /* 0x000000010a007836 */ /* 0x000fe20000000000 */
[----:B------:R-:W-:Y:S01]  /*0940*/  ISETP.NE.AND P0, PT, R33, 0xf, PT ;  /* 0x0000000f2100780c */ /* 0x000fe20003f05270 */
[----:B------:R-:W1:Y:S03]  /*0950*/  LDCU.64 UR8, c[0x0][0x380] ;  /* 0x00007000ff0877ac */ /* 0x000e660008000a00 */
[----:B------:R-:W-:Y:S01]  /*0960*/  ISETP.EQ.AND P0, PT, R20, 0xf, !P0 ;  /* 0x0000000f1400780c */ /* 0x000fe20004702270 */
[----:B------:R-:W2:Y:S01]  /*0970*/  LDCU.64 UR4, c[0x0][0x3a8] ;  /* 0x00007500ff0477ac */ /* 0x000ea20008000a00 */
[----:B------:R-:W3:Y:S01]  /*0980*/  LDCU.64 UR38, c[0x0][0x358] ;  /* 0x00006b00ff2677ac */ /* 0x000ee20008000a00 */
[----:B------:R-:W4:Y:S01]  /*0990*/  LDCU.64 UR36, c[0x0][0x388] ;  /* 0x00007100ff2477ac */ /* 0x000f220008000a00 */
[----:B0-----:R-:W-:-:S02]  /*09a0*/  ISETP.EQ.AND P2, PT, R21, UR10, !P2 ;  /* 0x0000000a15007c0c */ /* 0x001fc4000d742270 */
[----:B------:R-:W-:Y:S01]  /*09b0*/  ISETP.NE.AND P1, PT, R0, UR11, PT ;  /* 0x0000000b00007c0c */ /* 0x000fe2000bf25270 */
[----:B------:R-:W0:Y:S01]  /*09c0*/  LDCU UR44, c[0x0][0x394] ;  /* 0x00007280ff2c77ac */ /* 0x000e220008000800 */
[----:B-1----:R-:W1:Y:S01]  /*09d0*/  I2F.F64 R52, UR9 ;  /* 0x0000000900347d12 */ /* 0x002e620008201c00 */
[----:B------:R-:W-:Y:S01]  /*09e0*/  P2R R33, PR, RZ, 0x4 ;  /* 0x00000004ff217803 */ /* 0x000fe20000000000 */
[----:B------:R-:W-:Y:S01]  /*09f0*/  UIADD3 UR6, UPT, UPT, UR8, -0x2, URZ ;  /* 0xfffffffe08067890 */ /* 0x000fe2000fffe0ff */
[----:B------:R-:W-:Y:S01]  /*0a00*/  ISETP.EQ.AND P2, PT, R21, UR10, !P1 ;  /* 0x0000000a15007c0c */ /* 0x000fe2000cf42270 */
[----:B------:R-:W0:Y:S01]  /*0a10*/  LDCU UR45, c[0x0][0x380] ;  /* 0x00007000ff2d77ac */ /* 0x000e220008000800 */
[C---:B------:R-:W-:Y:S02]  /*0a20*/  ISETP.EQ.AND P1, PT, R11.reuse, UR10, !P1 ;  /* 0x0000000a0b007c0c */ /* 0x040fe4000cf22270 */
[----:B------:R-:W-:Y:S01]  /*0a30*/  P2R R40, PR, RZ, 0x4 ;  /* 0x00000004ff287803 */ /* 0x000fe20000000000 */
[----:B------:R-:W0:Y:S01]  /*0a40*/  LDCU.64 UR42, c[0x4][0x18] ;  /* 0x01000300ff2a77ac */ /* 0x000e220008000a00 */
[----:B------:R-:W-:-:S02]  /*0a50*/  ISETP.LT.AND P0, PT, R11, UR6, P0 ;  /* 0x000000060b007c0c */ /* 0x000fc40008701270 */
[----:B------:R-:W-:Y:S01]  /*0a60*/  P2R R38, PR, RZ, 0x2 ;  /* 0x00000002ff267803 */ /* 0x000fe20000000000 */
[----:B--2---:R-:W-:Y:S01]  /*0a70*/  UIADD3 UR40, UPT, UPT, UR4, -UR5, URZ ;  /* 0x8000000504287290 */ /* 0x004fe2000fffe0ff */
[----:B------:R-:W-:Y:S01]  /*0a80*/  ISETP.LT.AND P2, PT, R11, UR8, !P4 ;  /* 0x000000080b007c0c */ /* 0x000fe2000e741270 */
[----:B------:R-:W-:Y:S01]  /*0a90*/  UIADD3 UR41, UPT, UPT, UR4, -0x1, URZ ;  /* 0xffffffff04297890 */ /* 0x000fe2000fffe0ff */
[C---:B------:R-:W-:Y:S02]  /*0aa0*/  ISETP.LT.AND P1, PT, R10.reuse, UR8, !P3 ;  /* 0x000000080a007c0c */ /* 0x040fe4000df21270 */
[----:B------:R-:W-:Y:S02]  /*0ab0*/  ISETP.LT.AND P0, PT, R10, UR6, P0 ;  /* 0x000000060a007c0c */ /* 0x000fe40008701270 */
[----:B------:R-:W-:Y:S02]  /*0ac0*/  P2R R42, PR, RZ, 0x4 ;  /* 0x00000004ff2a7803 */ /* 0x000fe40000000000 */
[----:B------:R-:W-:-:S02]  /*0ad0*/  P2R R41, PR, RZ, 0x2 ;  /* 0x00000002ff297803 */ /* 0x000fc40000000000 */
[----:B-1-34-:R-:W-:-:S07]  /*0ae0*/  P2R R39, PR, RZ, 0x1 ;  /* 0x00000001ff277803 */ /* 0x01afce0000000000 */
.L_x_55:
[----:B-1----:R-:W1:Y:S01]  /*0af0*/  S2R R3, SR_TID.X ;  /* 0x0000000000037919 */ /* 0x002e620000002100 */
[----:B------:R-:W1:Y:S01]  /*0b00*/  S2UR UR4, SR_CTAID.X ;  /* 0x00000000000479c3 */ /* 0x000e620000002500 */
[----:B------:R-:W-:Y:S01]  /*0b10*/  ISETP.NE.AND P4, PT, R28, RZ, PT ;  /* 0x000000ff1c00720c */ /* 0x000fe20003f85270 */
[----:B------:R-:W2:Y:S01]  /*0b20*/  LDG.E.64 R14, desc[UR38][R78.64] ;  /* 0x000000264e0e7981 */ /* 0x000ea2000c1e1b00 */
[----:B------:R-:W-:Y:S02]  /*0b30*/  ISETP.NE.AND P3, PT, R29, RZ, PT ;  /* 0x000000ff1d00720c */ /* 0x000fe40003f65270 */
[----:B------:R-:W-:Y:S01]  /*0b40*/  ISETP.NE.AND P2, PT, R30, RZ, PT ;  /* 0x000000ff1e00720c */ /* 0x000fe20003f45270 */
[----:B---3--:R-:W3:Y:S02]  /*0b50*/  LDG.E.64 R12, desc[UR38][R76.64] ;  /* 0x000000264c0c7981 */ /* 0x008ee4000c1e1b00 */
[----:B------:R-:W1:Y:S01]  /*0b60*/  LDC R0, c[0x0][0x360] ;  /* 0x0000d800ff007b82 */ /* 0x000e620000000800 */
[----:B------:R-:W-:Y:S01]  /*0b70*/  ISETP.NE.AND P1, PT, R31, RZ, PT ;  /* 0x000000ff1f00720c */ /* 0x000fe20003f25270 */
[----:B----4-:R-:W4:Y:S04]  /*0b80*/  LDG.E.64 R4, desc[UR38][R74.64] ;  /* 0x000000264a047981 */ /* 0x010f28000c1e1b00 */
[----:B------:R-:W5:Y:S04]  /*0b90*/  @P4 LDG.E.64 R86, desc[UR38][R64.64] ;  /* 0x0000002640564981 */ /* 0x000f68000c1e1b00 */
[----:B------:R-:W5:Y:S01]  /*0ba0*/  @P4 LDG.E.64 R20, desc[UR38][R62.64] ;  /* 0x000000263e144981 */ /* 0x000f62000c1e1b00 */
[----:B-1----:R-:W-:-:S05]  /*0bb0*/  IMAD R0, R0, UR4, R3 ;  /* 0x0000000400007c24 */ /* 0x002fca000f8e0203 */
[----:B------:R-:W-:-:S04]  /*0bc0*/  ISETP.GE.AND P0, PT, R0, 0x1, PT ;  /* 0x000000010000780c */ /* 0x000fc80003f06270 */
[----:B------:R-:W-:-:S13]  /*0bd0*/  ISETP.NE.OR P0, PT, R3, RZ, !P0 ;  /* 0x000000ff0300720c */ /* 0x000fda0004705670 */
[----:B------:R-:W5:Y:S04]  /*0be0*/  @!P0 LDG.E.64 R6, desc[UR38][R72.64+-0x8] ;  /* 0xfffff82648068981 */ /* 0x000f68000c1e1b00 */
[----:B------:R-:W5:Y:S04]  /*0bf0*/  @!P0 LDG.E.64 R8, desc[UR38][R70.64+-0x8] ;  /* 0xfffff82646088981 */ /* 0x000f68000c1e1b00 */
[----:B------:R-:W5:Y:S01]  /*0c00*/  @!P0 LDG.E.64 R10, desc[UR38][R68.64+-0x8] ;  /* 0xfffff826440a8981 */ /* 0x000f62000c1e1b00 */
[----:B------:R-:W1:Y:S02]  /*0c10*/  LDC R0, c[0x0][0x360] ;  /* 0x0000d800ff007b82 */ /* 0x000e640000000800 */
[----:B-1----:R-:W-:-:S04]  /*0c20*/  IMAD R0, R0, UR4, R3 ;  /* 0x0000000400007c24 */ /* 0x002fc8000f8e0203 */
[----:B------:R-:W-:Y:S01]  /*0c30*/  VIADD R0, R0, 0x10 ;  /* 0x0000001000007836 */ /* 0x000fe20000000000 */
[----:B--2---:R-:W-:Y:S04]  /*0c40*/  STS.64 [R17+0x98], R14 ;  /* 0x0000980e11007388 */ /* 0x004fe80000000a00 */
[----:B---3--:R-:W-:Y:S04]  /*0c50*/  STS.64 [R26+0x98], R12 ;  /* 0x0000980c1a007388 */ /* 0x008fe80000000a00 */
[----:B----4-:R-:W-:Y:S04]  /*0c60*/  STS.64 [R27+0x98], R4 ;  /* 0x000098041b007388 */ /* 0x010fe80000000a00 */
[----:B-----5:R1:W-:Y:S04]  /*0c70*/  @!P0 STS.64 [R19+0x8], R6 ;  /* 0x0000080613008388 */ /* 0x0203e80000000a00 */
[----:B------:R2:W-:Y:S04]  /*0c80*/  @!P0 STS.64 [R23+0x8], R8 ;  /* 0x0000080817008388 */ /* 0x0005e80000000a00 */
[----:B------:R3:W-:Y:S01]  /*0c90*/  @!P0 STS.64 [R25+0x8], R10 ;  /* 0x0000080a19008388 */ /* 0x0007e20000000a00 */
[----:B0-----:R-:W-:Y:S01]  /*0ca0*/  ISETP.GE.AND P0, PT, R0, UR45, PT ;  /* 0x0000002d00007c0c */ /* 0x001fe2000bf06270 */
[----:B------:R-:W0:Y:S02]  /*0cb0*/  S2UR UR4, SR_CTAID.Y ;  /* 0x00000000000479c3 */ /* 0x000e240000002600 */
[----:B-1----:R-:W4:Y:S01]  /*0cc0*/  @P2 LDG.E.64 R6, desc[UR38][R44.64+-0x8] ;  /* 0xfffff8262c062981 */ /* 0x002f22000c1e1b00 */
[----:B------:R-:W-:-:S03]  /*0cd0*/  ISETP.NE.OR P0, PT, R3, RZ, P0 ;  /* 0x000000ff0300720c */ /* 0x000fc60000705670 */
[----:B--2---:R-:W2:Y:S04]  /*0ce0*/  @P2 LDG.E.64 R8, desc[UR38][R34.64+-0x8] ;  /* 0xfffff82622082981 */ /* 0x004ea8000c1e1b00 */
[----:B---3--:R-:W3:Y:S06]  /*0cf0*/  @P4 LDG.E.64 R10, desc[UR38][R66.64] ;  /* 0x00000026420a4981 */ /* 0x008eec000c1e1b00 */
[----:B------:R-:W5:Y:S04]  /*0d00*/  @!P0 LDG.E.64 R14, desc[UR38][R72.64+0x80] ;  /* 0x00008026480e8981 */ /* 0x000f68000c1e1b00 */
[----:B------:R-:W4:Y:S04]  /*0d10*/  @!P0 LDG.E.64 R12, desc[UR38][R70.64+0x80] ;  /* 0x00008026460c8981 */ /* 0x000f28000c1e1b00 */
[----:B------:R-:W2:Y:S01]  /*0d20*/  @!P0 LDG.E.64 R4, desc[UR38][R68.64+0x80] ;  /* 0x0000802644048981 */ /* 0x000ea2000c1e1b00 */
[----:B------:R-:W0:Y:S01]  /*0d30*/  S2R R3, SR_TID.Y ;  /* 0x0000000000037919 */ /* 0x000e220000002200 */
[----:B------:R-:W0:Y:S02]  /*0d40*/  LDC R0, c[0x0][0x364] ;  /* 0x0000d900ff007b82 */ /* 0x000e240000000800 */
[----:B0-----:R-:W-:-:S04]  /*0d50*/  IMAD R0, R0, UR4, R3 ;  /* 0x0000000400007c24 */ /* 0x001fc8000f8e0203 */
[----:B------:R-:W-:Y:S01]  /*0d60*/  VIADD R0, R0, 0x10 ;  /* 0x0000001000007836 */ /* 0x000fe20000000000 */
[----:B-----5:R0:W-:Y:S04]  /*0d70*/  @!P0 STS.64 [R19+0x998], R14 ;  /* 0x0009980e13008388 */ /* 0x0201e80000000a00 */
[----:B----4-:R1:W-:Y:S04]  /*0d80*/  @!P0 STS.64 [R23+0x998], R12 ;  /* 0x0009980c17008388 */ /* 0x0103e80000000a00 */
[----:B--2---:R2:W-:Y:S01]  /*0d90*/  @!P0 STS.64 [R25+0x998], R4 ;  /* 0x0009980419008388 */ /* 0x0045e20000000a00 */
[----:B------:R-:W-:-:S03]  /*0da0*/  ISETP.GE.AND P0, PT, R0, UR45, PT ;  /* 0x0000002d00007c0c */ /* 0x000fc6000bf06270 */
[----:B0-----:R-:W4:Y:S01]  /*0db0*/  @P3 LDG.E.64 R14, desc[UR38][R50.64+0x80] ;  /* 0x00008026320e3981 */ /* 0x001f22000c1e1b00 */
[----:B------:R-:W-:-:S03]  /*0dc0*/  ISETP.NE.OR P0, PT, R3, RZ, P0 ;  /* 0x000000ff0300720c */ /* 0x000fc60000705670 */
[----:B---3--:R0:W-:Y:S04]  /*0dd0*/  @P4 STS.64 [R18+0x90], R10 ;  /* 0x0000900a12004388 */ /* 0x0081e80000000a00 */
[----:B-1----:R-:W3:Y:S04]  /*0de0*/  @P3 LDG.E.64 R12, desc[UR38][R48.64+0x80] ;  /* 0x00008026300c3981 */ /* 0x002ee8000c1e1b00 */
[----:B--2---:R-:W2:Y:S04]  /*0df0*/  @P3 LDG.E.64 R4, desc[UR38][R46.64+0x80] ;  /* 0x000080262e043981 */ /* 0x004ea8000c1e1b00 */
[----:B------:R-:W5:Y:S04]  /*0e00*/  @!P0 LDG.E.64 R80, desc[UR38][R60.64] ;  /* 0x000000263c508981 */ /* 0x000f68000c1e1b00 */
[----:B------:R-:W4:Y:S04]  /*0e10*/  @!P0 LDG.E.64 R82, desc[UR38][R58.64] ;  /* 0x000000263a528981 */ /* 0x000f28000c1e1b00 */
[----:B------:R-:W3:Y:S04]  /*0e20*/  @!P0 LDG.E.64 R84, desc[UR38][R56.64] ;  /* 0x0000002638548981 */ /* 0x000ee8000c1e1b00 */
[----:B0-----:R-:W2:Y:S04]  /*0e30*/  @P2 LDG.E.64 R10, desc[UR38][R36.64+-0x8] ;  /* 0xfffff826240a2981 */ /* 0x001ea8000c1e1b00 */
[----:B------:R-:W-:Y:S04]  /*0e40*/  @P4 STS.64 [R22+0x90], R86 ;  /* 0x0000905616004388 */ /* 0x000fe80000000a00 */
[----:B------:R0:W-:Y:S01]  /*0e50*/  @P4 STS.64 [R24+0x90], R20 ;  /* 0x0000901418004388 */ /* 0x0001e20000000a00 */
[----:B------:R-:W1:Y:S01]  /*0e60*/  @P3 S2R R3, SR_CgaCtaId ;  /* 0x0000000000033919 */ /* 0x000e620000008800 */
[----:B0-----:R-:W0:Y:S01]  /*0e70*/  @P2 S2R R21, SR_CgaCtaId ;  /* 0x0000000000152919 */ /* 0x001e220000008800 */
[----:B------:R-:W-:-:S02]  /*0e80*/  @P3 MOV R0, 0x400 ;  /* 0x0000040000003802 */ /* 0x000fc40000000f00 */
[----:B------:R-:W-:Y:S01]  /*0e90*/  @P2 MOV R20, 0x400 ;  /* 0x0000040000142802 */ /* 0x000fe20000000f00 */
[----:B------:R-:W-:Y:S01]  /*0ea0*/  UIADD3 UR41, UPT, UPT, UR41, 0x1, URZ ;  /* 0x0000000129297890 */ /* 0x000fe2000fffe0ff */
[----:B-1----:R-:W-:Y:S02]  /*0eb0*/  @P3 LEA R3, R3, R0, 0x18 ;  /* 0x0000000003033211 */ /* 0x002fe400078ec0ff */
[----:B0-----:R-:W-:Y:S01]  /*0ec0*/  @P2 LEA R21, R21, R20, 0x18 ;  /* 0x0000001415152211 */ /* 0x001fe200078ec0ff */
[----:B-----5:R0:W-:Y:S04]  /*0ed0*/  @!P0 STS.64 [R18+0x118], R80 ;  /* 0x0001185012008388 */ /* 0x0201e80000000a00 */
[----:B----4-:R0:W-:Y:S04]  /*0ee0*/  @!P0 STS.64 [R22+0x118], R82 ;  /* 0x0001185216008388 */ /* 0x0101e80000000a00 */
[----:B---3--:R0:W-:Y:S04]  /*0ef0*/  @!P0 STS.64 [R24+0x118], R84 ;  /* 0x0001185418008388 */ /* 0x0081e80000000a00 */
[----:B------:R0:W-:Y:S04]  /*0f00*/  @P3 STS.64 [R3+0xa18], R14 ;  /* 0x000a180e03003388 */ /* 0x0001e80000000a00 */
[----:B------:R0:W-:Y:S04]  /*0f10*/  @P3 STS.64 [R3+0x1438], R12 ;  /* 0x0014380c03003388 */ /* 0x0001e80000000a00 */
[----:B--2---:R0:W-:Y:S04]  /*0f20*/  @P3 STS.64 [R3+0x1e58], R4 ;  /* 0x001e580403003388 */ /* 0x0041e80000000a00 */
[----:B------:R0:W-:Y:S04]  /*0f30*/  @P2 STS.64 [R21], R6 ;  /* 0x0000000615002388 */ /* 0x0001e80000000a00 */
[----:B------:R0:W-:Y:S04]  /*0f40*/  @P2 STS.64 [R21+0xa20], R8 ;  /* 0x000a200815002388 */ /* 0x0001e80000000a00 */
[----:B------:R0:W-:Y:S01]  /*0f50*/  @P2 STS.64 [R21+0x1440], R10 ;  /* 0x0014400a15002388 */ /* 0x0001e20000000a00 */
[----:B------:R-:W-:Y:S06]  /*0f60*/  BAR.SYNC.DEFER_BLOCKING 0x0 ;  /* 0x0000000000007b1d */ /* 0x000fec0000010000 */
[----:B------:R-:W-:Y:S05]  /*0f70*/  @!P1 BRA `(.L_x_1) ;  /* 0x0000003c00449947 */ /* 0x000fea0003800000 */
[----:B0-----:R-:W-:Y:S01]  /*0f80*/  LDS.64 R8, [R27+0x98] ;  /* 0x000098001b087984 */ /* 0x001fe20000000a00 */
[----:B------:R-:W-:Y:S01]  /*0f90*/  ISETP.NE.AND P1, PT, R32, RZ, PT ;  /* 0x000000ff2000720c */ /* 0x000fe20003f25270 */
[----:B------:R-:W-:Y:S02]  /*0fa0*/  BSSY.RECONVERGENT B6, `(.L_x_2) ;  /* 0x00000fd000067945 */ /* 0x000fe40003800200 */
[----:B------:R-:W0:Y:S04]  /*0fb0*/  LDS.64 R10, [R27+0x8] ;  /* 0x000008001b0a7984 */ /* 0x000e280000000a00 */
[----:B------:R-:W-:Y:S04]  /*0fc0*/  LDS.64 R6, [R26+0x98] ;  /* 0x000098001a067984 */ /* 0x000fe80000000a00 */
[----:B------:R-:W1:Y:S04]  /*0fd0*/  LDS.64 R4, [R26+0x90] ;  /* 0x000090001a047984 */ /* 0x000e680000000a00 */
[----:B------:R-:W2:Y:S01]  /*0fe0*/  LDS.64 R12, [R17+0x98] ;  /* 0x00009800110c7984 */ /* 0x000ea20000000a00 */
[----:B0-----:R-:W-:-:S02]  /*0ff0*/  DADD R8, R8, -R10 ;  /* 0x0000000008087229 */ /* 0x001fc4000000080a */
[----:B-1----:R-:W-:-:S06]  /*1000*/  DADD R4, R6, -R4 ;  /* 0x0000000006047229 */ /* 0x002fcc0000000804 */
[----:B--2---:R-:W-:-:S08]  /*1010*/  DADD R8, R12, R8 ;  /* 0x000000000c087229 */ /* 0x004fd00000000008 */
[----:B------:R-:W-:-:S07]  /*1020*/  DADD R10, R8, -R4 ;  /* 0x00000000080a7229 */ /* 0x000fce0000000804 */
[----:B------:R0:W-:Y:S01]  /*1030*/  STS.64 [R17+0x98], R10 ;  /* 0x0000980a11007388 */ /* 0x0001e20000000a00 */
[----:B------:R-:W-:Y:S05]  /*1040*/  @!P1 BRA `(.L_x_3) ;  /* 0x0000000c00c89947 */ /* 0x000fea0003800000 */
[----:B------:R-:W1:Y:S01]  /*1050*/  LDC.64 R12, c[0x0][0x398] ;  /* 0x0000e600ff0c7b82 */ /* 0x000e620000000a00 */
[----:B------:R-:W-:Y:S01]  /*1060*/  MOV R8, 0x0 ;  /* 0x0000000000087802 */ /* 0x000fe20000000f00 */
[----:B------:R2:W-:Y:S01]  /*1070*/  STL.64 [R1+0x8], R10 ;  /* 0x0000080a01007387 */ /* 0x0005e20000100a00 */
[----:B------:R-:W3:Y:S01]  /*1080*/  LDCU.64 UR4, c[0x4][0x8] ;  /* 0x01000100ff0477ac */ /* 0x000ee20008000a00 */
[----:B------:R-:W-:Y:S02]  /*1090*/  IMAD.MOV.U32 R6, RZ, RZ, R2 ;  /* 0x000000ffff067224 */ /* 0x000fe400078e0002 */
[----:B------:R-:W-:Y:S02]  /*10a0*/  IMAD.MOV.U32 R7, RZ, RZ, R16 ;  /* 0x000000ffff077224 */ /* 0x000fe400078e0010 */
[----:B------:R-:W4:Y:S01]  /*10b0*/  LDC.64 R8, c[0x4][R8] ;  /* 0x0100000008087b82 */ /* 0x000f220000000a00 */
[----:B---3--:R-:W-:Y:S02]  /*10c0*/  IMAD.U32 R4, RZ, RZ, UR4 ;  /* 0x00000004ff047e24 */ /* 0x008fe4000f8e00ff */
[----:B------:R-:W-:Y:S01]  /*10d0*/  IMAD.U32 R5, RZ, RZ, UR5 ;  /* 0x00000005ff057e24 */ /* 0x000fe2000f8e00ff */
[----:B-1----:R2:W-:Y:S06]  /*10e0*/  STL.64 [R1], R12 ;  /* 0x0000000c01007387 */ /* 0x0025ec0000100a00 */
[----:B------:R-:W-:-:S07]  /*10f0*/  LEPC R20, `(.L_x_4) ;  /* 0x000000001014794e */ /* 0x000fce0000000000 */
[----:B0-2-4-:R-:W-:Y:S05]  /*1100*/  CALL.ABS.NOINC R8 ;  /* 0x0000000008007343 */ /* 0x015fea0003c00000 */
.L_x_4:
[----:B------:R-:W0:Y:S01]  /*1110*/  LDC.64 R4, c[0x0][0x390] ;  /* 0x0000e400ff047b82 */ /* 0x000e220000000a00 */
[----:B------:R-:W0:Y:S01]  /*1120*/  MUFU.RCP64H R9, UR44 ;  /* 0x0000002c00097d08 */ /* 0x000e220008001800 */
[----:B------:R-:W-:-:S07]  /*1130*/  IMAD.MOV.U32 R8, RZ, RZ, 0x1 ;  /* 0x00000001ff087424 */ /* 0x000fce00078e00ff */
[----:B------:R-:W1:Y:S01]  /*1140*/  I2F.F64 R10, UR41 ;  /* 0x00000029000a7d12 */ /* 0x000e620008201c00 */
[----:B0-----:R-:W-:Y:S02]  /*1150*/  DFMA R6, R8, -R4, 1 ;  /* 0x3ff000000806742b */ /* 0x001fe40000000804 */
[----:B-1----:R-:W-:-:S06]  /*1160*/  DADD R10, R10, -0.5 ;  /* 0xbfe000000a0a7429 */ /* 0x002fcc0000000000 */
[----:B------:R-:W-:-:S08]  /*1170*/  DFMA R6, R6, R6, R6 ;  /* 0x000000060606722b */ /* 0x000fd00000000006 */
[----:B------:R-:W-:Y:S02]  /*1180*/  DFMA R8, R8, R6, R8 ;  /* 0x000000060808722b */ /* 0x000fe40000000008 */
[----:B------:R-:W-:-:S06]  /*1190*/  DMUL R6, R10, UR36 ;  /* 0x000000240a067c28 */ /* 0x000fcc0008000000 */
[----:B------:R-:W-:-:S04]  /*11a0*/  DFMA R12, R8, -R4, 1 ;  /* 0x3ff00000080c742b */ /* 0x000fc80000000804 */
[----:B------:R-:W-:-:S04]  /*11b0*/  FSETP.GEU.AND P0, PT, |R7|, 6.5827683646048100446e-37, PT ;  /* 0x036000000700780b */ /* 0x000fc80003f0e200 */
[----:B------:R-:W-:-:S08]  /*11c0*/  DFMA R12, R8, R12, R8 ;  /* 0x0000000c080c722b */ /* 0x000fd00000000008 */
[----:B------:R-:W-:-:S08]  /*11d0*/  DMUL R8, R6, R12 ;  /* 0x0000000c06087228 */ /* 0x000fd00000000000 */
[----:B------:R-:W-:-:S08]  /*11e0*/  DFMA R4, R8, -R4, R6 ;  /* 0x800000040804722b */ /* 0x000fd00000000006 */
[----:B------:R-:W-:-:S10]  /*11f0*/  DFMA R86, R12, R4, R8 ;  /* 0x000000040c56722b */ /* 0x000fd40000000008 */
[----:B------:R-:W-:-:S05]  /*1200*/  FFMA R0, RZ, UR44, R87 ;  /* 0x0000002cff007c23 */ /* 0x000fca0008000057 */
[----:B------:R-:W-:-:S13]  /*1210*/  FSETP.GT.AND P1, PT, |R0|, 1.469367938527859385e-39, PT ;  /* 0x001000000000780b */ /* 0x000fda0003f24200 */
[----:B------:R-:W-:Y:S05]  /*1220*/  @P1 BRA P0, `(.L_x_5) ;  /* 0x0000000000141947 */ /* 0x000fea0000000000 */
[----:B------:R-:W0:Y:S01]  /*1230*/  LDCU.64 UR4, c[0x0][0x390] ;  /* 0x00007200ff0477ac */ /* 0x000e220008000a00 */
[----:B------:R-:W-:Y:S01]  /*1240*/  MOV R0, 0x1280 ;  /* 0x0000128000007802 */ /* 0x000fe20000000f00 */
[----:B0-----:R-:W-:Y:S02]  /*1250*/  IMAD.U32 R4, RZ, RZ, UR4 ;  /* 0x00000004ff047e24 */ /* 0x001fe4000f8e00ff */
[----:B------:R-:W-:-:S07]  /*1260*/  IMAD.U32 R5, RZ, RZ, UR5 ;  /* 0x00000005ff057e24 */ /* 0x000fce000f8e00ff */
[----:B------:R-:W-:Y:S05]  /*1270*/  CALL.REL.NOINC `($__internal_0_$__cuda_sm20_div_rn_f64_full) ;  /* 0x0000003800d87944 */ /* 0x000fea0003c00000 */
.L_x_5:
[----:B------:R-:W-:Y:S01]  /*1280*/  DADD R80, R86, -4 ;  /* 0xc010000056507429 */ /* 0x000fe20000000000 */
[----:B------:R-:W-:Y:S01]  /*1290*/  BSSY.RECONVERGENT B0, `(.L_x_6) ;  /* 0x0000004000007945 */ /* 0x000fe20003800200 */
[----:B------:R-:W-:-:S06]  /*12a0*/  MOV R0, 0x12d0 ;  /* 0x000012d000007802 */ /* 0x000fcc0000000f00 */
[----:B------:R-:W-:-:S11]  /*12b0*/  DADD R6, -RZ, |R80| ;  /* 0x00000000ff067229 */ /* 0x000fd60000000550 */
[----:B------:R-:W-:Y:S05]  /*12c0*/  CALL.REL.NOINC `($_Z14gpu_fdtd_shmemiiddiidiiPdS_S_$__internal_accurate_pow) ;  /* 0x0000004000347944 */ /* 0x000fea0003c00000 */
[----:B------:R-:W-:Y:S05]  /*12d0*/  BSYNC.RECONVERGENT B0 ;  /* 0x0000000000007941 */ /* 0x000fea0003800200 */
.L_x_6:
[C---:B------:R-:W-:Y:S01]  /*12e0*/  DADD R6, R80.reuse, 2 ;  /* 0x4000000050067429 */ /* 0x040fe20000000000 */
[----:B------:R-:W-:Y:S01]  /*12f0*/  BSSY.RECONVERGENT B0, `(.L_x_7) ;  /* 0x000000d000007945 */ /* 0x000fe20003800200 */
[----:B------:R-:W-:-:S06]  /*1300*/  DSETP.NEU.AND P0, PT, R80, RZ, PT ;  /* 0x000000ff5000722a */ /* 0x000fcc0003f0d000 */
[----:B------:R-:W-:Y:S02]  /*1310*/  FSEL R4, R3, RZ, P0 ;  /* 0x000000ff03047208 */ /* 0x000fe40000000000 */
[----:B------:R-:W-:Y:S02]  /*1320*/  LOP3.LUT R6, R7, 0x7ff00000, RZ, 0xc0, !PT ;  /* 0x7ff0000007067812 */ /* 0x000fe400078ec0ff */
[----:B------:R-:W-:Y:S02]  /*1330*/  FSEL R5, R8, RZ, P0 ;  /* 0x000000ff08057208 */ /* 0x000fe40000000000 */
[----:B------:R-:W-:-:S13]  /*1340*/  ISETP.NE.AND P0, PT, R6, 0x7ff00000, PT ;  /* 0x7ff000000600780c */ /* 0x000fda0003f05270 */
[----:B------:R-:W-:Y:S05]  /*1350*/  @P0 BRA `(.L_x_8) ;  /* 0x0000000000180947 */ /* 0x000fea0003800000 */
[----:B------:R-:W-:-:S14]  /*1360*/  DSETP.NAN.AND P0, PT, R80, R80, PT ;  /* 0x000000505000722a */ /* 0x000fdc0003f08000 */
[----:B------:R-:W-:Y:S01]  /*1370*/  @P0 DADD R4, R80, 2 ;  /* 0x4000000050040429 */ /* 0x000fe20000000000 */
[----:B------:R-:W-:Y:S10]  /*1380*/  @P0 BRA `(.L_x_8) ;  /* 0x00000000000c0947 */ /* 0x000ff40003800000 */
[----:B------:R-:W-:-:S14]  /*1390*/  DSETP.NEU.AND P0, PT, |R80|, +INF , PT ;  /* 0x7ff000005000742a */ /* 0x000fdc0003f0d200 */
[----:B------:R-:W-:Y:S02]  /*13a0*/  @!P0 IMAD.MOV.U32 R4, RZ, RZ, 0x0 ;  /* 0x00000000ff048424 */ /* 0x000fe400078e00ff */
[----:B------:R-:W-:-:S07]  /*13b0*/  @!P0 IMAD.MOV.U32 R5, RZ, RZ, 0x7ff00000 ;  /* 0x7ff00000ff058424 */ /* 0x000fce00078e00ff */
.L_x_8:
[----:B------:R-:W-:Y:S05]  /*13c0*/  BSYNC.RECONVERGENT B0 ;  /* 0x0000000000007941 */ /* 0x000fea0003800200 */
.L_x_7:
[----:B------:R-:W-:Y:S01]  /*13d0*/  DADD R4, -RZ, -R4 ;  /* 0x00000000ff047229 */ /* 0x000fe20000000904 */
[----:B------:R-:W-:Y:S01]  /*13e0*/  UMOV UR4, 0xfefa39ef ;  /* 0xfefa39ef00047882 */ /* 0x000fe20000000000 */
[----:B------:R-:W-:Y:S01]  /*13f0*/  DSETP.NEU.AND P0, PT, R80, 1, PT ;  /* 0x3ff000005000742a */ /* 0x000fe20003f0d000 */
[----:B------:R-:W-:Y:S01]  /*1400*/  UMOV UR5, 0x3fe62e42 ;  /* 0x3fe62e4200057882 */ /* 0x000fe20000000000 */
[----:B------:R-:W0:Y:S01]  /*1410*/  MUFU.RCP64H R21, 800 ;  /* 0x4089000000157908 */ /* 0x000e220000001800 */
[----:B------:R-:W-:Y:S01]  /*1420*/  IMAD.MOV.U32 R12, RZ, RZ, 0x0 ;  /* 0x00000000ff0c7424 */ /* 0x000fe200078e00ff */
[----:B------:R-:W-:Y:S01]  /*1430*/  BSSY.RECONVERGENT B0, `(.L_x_9) ;  /* 0x0000040000007945 */ /* 0x000fe20003800200 */
[----:B------:R-:W-:Y:S02]  /*1440*/  IMAD.MOV.U32 R13, RZ, RZ, 0x40890000 ;  /* 0x40890000ff0d7424 */ /* 0x000fe400078e00ff */
[----:B------:R-:W-:Y:S01]  /*1450*/  IMAD.MOV.U32 R20, RZ, RZ, 0x1 ;  /* 0x00000001ff147424 */ /* 0x000fe200078e00ff */
[----:B------:R-:W-:Y:S01]  /*1460*/  FSEL R8, R4, RZ, P0 ;  /* 0x000000ff04087208 */ /* 0x000fe20000000000 */
[----:B------:R-:W-:Y:S01]  /*1470*/  IMAD.MOV.U32 R4, RZ, RZ, 0x652b82fe ;  /* 0x652b82feff047424 */ /* 0x000fe200078e00ff */
[----:B------:R-:W-:Y:S01]  /*1480*/  FSEL R9, R5, -1.875, P0 ;  /* 0xbff0000005097808 */ /* 0x000fe20000000000 */
[----:B------:R-:W-:-:S03]  /*1490*/  IMAD.MOV.U32 R5, RZ, RZ, 0x3ff71547 ;  /* 0x3ff71547ff057424 */ /* 0x000fc600078e00ff */
[----:B------:R-:W-:-:S03]  /*14a0*/  FSETP.GEU.AND P0, PT, |R9|, 4.1917929649353027344, PT ;  /* 0x4086232b0900780b */ /* 0x000fc60003f0e200 */
[----:B------:R-:W-:Y:S02]  /*14b0*/  DFMA R4, R8, R4, 6.75539944105574400000e+15 ;  /* 0x433800000804742b */ /* 0x000fe40000000004 */
[----:B0-----:R-:W-:-:S06]  /*14c0*/  DFMA R14, R20, -R12, 1 ;  /* 0x3ff00000140e742b */ /* 0x001fcc000000080c */
[----:B------:R-:W-:Y:S02]  /*14d0*/  DADD R6, R4, -6.75539944105574400000e+15 ;  /* 0xc338000004067429 */ /* 0x000fe40000000000 */
[----:B------:R-:W-:-:S06]  /*14e0*/  DFMA R14, R14, R14, R14 ;  /* 0x0000000e0e0e722b */ /* 0x000fcc000000000e */
[----:B------:R-:W-:Y:S01]  /*14f0*/  DFMA R80, R6, -UR4, R8 ;  /* 0x8000000406507c2b */ /* 0x000fe20008000008 */
[----:B------:R-:W-:Y:S01]  /*1500*/  UMOV UR4, 0x3b39803f ;  /* 0x3b39803f00047882 */ /* 0x000fe20000000000 */
[----:B------:R-:W-:Y:S01]  /*1510*/  UMOV UR5, 0x3c7abc9e ;  /* 0x3c7abc9e00057882 */ /* 0x000fe20000000000 */
[----:B------:R-:W-:-:S05]  /*1520*/  DFMA R14, R20, R14, R20 ;  /* 0x0000000e140e722b */ /* 0x000fca0000000014 */
[----:B------:R-:W-:Y:S01]  /*1530*/  DFMA R80, R6, -UR4, R80 ;  /* 0x8000000406507c2b */ /* 0x000fe20008000050 */
[----:B------:R-:W-:Y:S01]  /*1540*/  UMOV UR4, 0x69ce2bdf ;  /* 0x69ce2bdf00047882 */ /* 0x000fe20000000000 */
[----:B------:R-:W-:Y:S01]  /*1550*/  IMAD.MOV.U32 R6, RZ, RZ, -0x35dec16 ;  /* 0xfca213eaff067424 */ /* 0x000fe200078e00ff */
[----:B------:R-:W-:Y:S01]  /*1560*/  UMOV UR5, 0x3e5ade15 ;  /* 0x3e5ade1500057882 */ /* 0x000fe20000000000 */
[----:B------:R-:W-:Y:S01]  /*1570*/  IMAD.MOV.U32 R7, RZ, RZ, 0x3e928af3 ;  /* 0x3e928af3ff077424 */ /* 0x000fe200078e00ff */
[----:B------:R-:W-:-:S05]  /*1580*/  DFMA R12, R14, -R12, 1 ;  /* 0x3ff000000e0c742b */ /* 0x000fca000000080c */
[----:B------:R-:W-:Y:S01]  /*1590*/  DFMA R6, R80, UR4, R6 ;  /* 0x0000000450067c2b */ /* 0x000fe20008000006 */
[----:B------:R-:W-:Y:S01]  /*15a0*/  UMOV UR4, 0x62401315 ;  /* 0x6240131500047882 */ /* 0x000fe20000000000 */
[----:B------:R-:W-:-:S06]  /*15b0*/  UMOV UR5, 0x3ec71dee ;  /* 0x3ec71dee00057882 */ /* 0x000fcc0000000000 */
[----:B------:R-:W-:Y:S01]  /*15c0*/  DFMA R6, R80, R6, UR4 ;  /* 0x0000000450067e2b */ /* 0x000fe20008000006 */
        /* <DEDUP_REMOVED lines=20> */
[----:B------:R-:W-:-:S08]  /*1710*/  DFMA R6, R80, R6, UR4 ;  /* 0x0000000450067e2b */ /* 0x000fd00008000006 */
[----:B------:R-:W-:-:S08]  /*1720*/  DFMA R6, R80, R6, 1 ;  /* 0x3ff000005006742b */ /* 0x000fd00000000006 */
[----:B------:R-:W-:-:S10]  /*1730*/  DFMA R6, R80, R6, 1 ;  /* 0x3ff000005006742b */ /* 0x000fd40000000006 */
[----:B------:R-:W-:Y:S02]  /*1740*/  IMAD R21, R4, 0x100000, R7 ;  /* 0x0010000004157824 */ /* 0x000fe400078e0207 */
[----:B------:R-:W-:Y:S01]  /*1750*/  IMAD.MOV.U32 R20, RZ, RZ, R6 ;  /* 0x000000ffff147224 */ /* 0x000fe200078e0006 */
[----:B------:R-:W-:Y:S06]  /*1760*/  @!P0 BRA `(.L_x_10) ;  /* 0x0000000000308947 */ /* 0x000fec0003800000 */
[C---:B------:R-:W-:Y:S02]  /*1770*/  DADD R20, R8.reuse, +INF ;  /* 0x7ff0000008147429 */ /* 0x040fe40000000000 */
[----:B------:R-:W-:-:S08]  /*1780*/  DSETP.GEU.AND P0, PT, R8, RZ, PT ;  /* 0x000000ff0800722a */ /* 0x000fd00003f0e000 */
[----:B------:R-:W-:Y:S02]  /*1790*/  FSEL R20, R20, RZ, P0 ;  /* 0x000000ff14147208 */ /* 0x000fe40000000000 */
[----:B------:R-:W-:Y:S02]  /*17a0*/  FSEL R21, R21, RZ, P0 ;  /* 0x000000ff15157208 */ /* 0x000fe40000000000 */
[----:B------:R-:W-:-:S13]  /*17b0*/  FSETP.GEU.AND P0, PT, |R9|, 4.2275390625, PT ;  /* 0x408748000900780b */ /* 0x000fda0003f0e200 */
[----:B------:R-:W-:-:S04]  /*17c0*/  @!P0 LEA.HI R0, R4, R4, RZ, 0x1 ;  /* 0x0000000404008211 */ /* 0x000fc800078f08ff */
[----:B------:R-:W-:-:S05]  /*17d0*/  @!P0 SHF.R.S32.HI R3, RZ, 0x1, R0 ;  /* 0x00000001ff038819 */ /* 0x000fca0000011400 */
[----:B------:R-:W-:Y:S02]  /*17e0*/  @!P0 IMAD.IADD R4, R4, 0x1, -R3 ;  /* 0x0000000104048824 */ /* 0x000fe400078e0a03 */
[----:B------:R-:W-:-:S03]  /*17f0*/  @!P0 IMAD R7, R3, 0x100000, R7 ;  /* 0x0010000003078824 */ /* 0x000fc600078e0207 */
[----:B------:R-:W-:Y:S01]  /*1800*/  @!P0 LEA R5, R4, 0x3ff00000, 0x14 ;  /* 0x3ff0000004058811 */ /* 0x000fe200078ea0ff */
[----:B------:R-:W-:-:S06]  /*1810*/  @!P0 IMAD.MOV.U32 R4, RZ, RZ, RZ ;  /* 0x000000ffff048224 */ /* 0x000fcc00078e00ff */
[----:B------:R-:W-:-:S11]  /*1820*/  @!P0 DMUL R20, R6, R4 ;  /* 0x0000000406148228 */ /* 0x000fd60000000000 */
.L_x_10:
[----:B------:R-:W-:Y:S05]  /*1830*/  BSYNC.RECONVERGENT B0 ;  /* 0x0000000000007941 */ /* 0x000fea0003800200 */
.L_x_9:
[----:B------:R-:W-:Y:S01]  /*1840*/  UMOV UR4, 0x54442d18 ;  /* 0x54442d1800047882 */ /* 0x000fe20000000000 */
[----:B------:R-:W-:Y:S01]  /*1850*/  UMOV UR5, 0x401921fb ;  /* 0x401921fb00057882 */ /* 0x000fe20000000000 */
[----:B------:R-:W-:Y:S02]  /*1860*/  DFMA R12, R14, R12, R14 ;  /* 0x0000000c0e0c722b */ /* 0x000fe4000000000e */
[----:B------:R-:W-:-:S08]  /*1870*/  DMUL R4, R10, UR4 ;  /* 0x000000040a047c28 */ /* 0x000fd00008000000 */
[----:B------:R-:W-:-:S08]  /*1880*/  DMUL R4, R52, R4 ;  /* 0x0000000434047228 */ /* 0x000fd00000000000 */
[----:B------:R-:W-:Y:S02]  /*1890*/  DMUL R6, R4, R12 ;  /* 0x0000000c04067228 */ /* 0x000fe40000000000 */
[----:B------:R-:W-:-:S06]  /*18a0*/  FSETP.GEU.AND P0, PT, |R5|, 6.5827683646048100446e-37, PT ;  /* 0x036000000500780b */ /* 0x000fcc0003f0e200 */
[----:B------:R-:W-:-:S08]  /*18b0*/  DFMA R8, R6, -800, R4 ;  /* 0xc08900000608782b */ /* 0x000fd00000000004 */
[----:B------:R-:W-:-:S10]  /*18c0*/  DFMA R6, R12, R8, R6 ;  /* 0x000000080c06722b */ /* 0x000fd40000000006 */
[----:B------:R-:W-:-:S05]  /*18d0*/  FFMA R0, RZ, 4.28125, R7 ;  /* 0x40890000ff007823 */ /* 0x000fca0000000007 */
[----:B------:R-:W-:-:S13]  /*18e0*/  FSETP.GT.AND P1, PT, |R0|, 1.469367938527859385e-39, PT ;  /* 0x001000000000780b */ /* 0x000fda0003f24200 */
[----:B------:R-:W-:Y:S05]  /*18f0*/  @P1 BRA P0, `(.L_x_11) ;  /* 0x0000000000201947 */ /* 0x000fea0000000000 */
[----:B------:R-:W-:Y:S01]  /*1900*/  IMAD.MOV.U32 R6, RZ, RZ, R4 ;  /* 0x000000ffff067224 */ /* 0x000fe200078e0004 */
[----:B------:R-:W-:Y:S01]  /*1910*/  MOV R0, 0x1960 ;  /* 0x0000196000007802 */ /* 0x000fe20000000f00 */
[----:B------:R-:W-:Y:S02]  /*1920*/  IMAD.MOV.U32 R7, RZ, RZ, R5 ;  /* 0x000000ffff077224 */ /* 0x000fe400078e0005 */
[----:B------:R-:W-:Y:S02]  /*1930*/  IMAD.MOV.U32 R4, RZ, RZ, RZ ;  /* 0x000000ffff047224 */ /* 0x000fe400078e00ff */
[----:B------:R-:W-:-:S07]  /*1940*/  IMAD.MOV.U32 R5, RZ, RZ, 0x40890000 ;  /* 0x40890000ff057424 */ /* 0x000fce00078e00ff */
[----:B------:R-:W-:Y:S05]  /*1950*/  CALL.REL.NOINC `($__internal_0_$__cuda_sm20_div_rn_f64_full) ;  /* 0x0000003400207944 */ /* 0x000fea0003c00000 */
[----:B------:R-:W-:Y:S02]  /*1960*/  IMAD.MOV.U32 R6, RZ, RZ, R86 ;  /* 0x000000ffff067224 */ /* 0x000fe400078e0056 */
[----:B------:R-:W-:-:S07]  /*1970*/  IMAD.MOV.U32 R7, RZ, RZ, R87 ;  /* 0x000000ffff077224 */ /* 0x000fce00078e0057 */
.L_x_11:
[----:B------:R-:W0:Y:S01]  /*1980*/  MUFU.RCP64H R9, 1.4142131805419921875 ;  /* 0x3ff6a09e00097908 */ /* 0x000e220000001800 */
[----:B------:R-:W-:Y:S01]  /*1990*/  IMAD.MOV.U32 R4, RZ, RZ, 0x667f3bcd ;  /* 0x667f3bcdff047424 */ /* 0x000fe200078e00ff */
[----:B------:R-:W-:Y:S01]  /*19a0*/  FSETP.GEU.AND P0, PT, |R7|, 6.5827683646048100446e-37, PT ;  /* 0x036000000700780b */ /* 0x000fe20003f0e200 */
[----:B------:R-:W-:Y:S01]  /*19b0*/  IMAD.MOV.U32 R5, RZ, RZ, 0x3ff6a09e ;  /* 0x3ff6a09eff057424 */ /* 0x000fe200078e00ff */
[----:B------:R-:W-:Y:S01]  /*19c0*/  BSSY.RECONVERGENT B0, `(.L_x_12) ;  /* 0x0000011000007945 */ /* 0x000fe20003800200 */
[----:B------:R-:W-:-:S06]  /*19d0*/  IMAD.MOV.U32 R8, RZ, RZ, 0x1 ;  /* 0x00000001ff087424 */ /* 0x000fcc00078e00ff */
[----:B0-----:R-:W-:-:S08]  /*19e0*/  DFMA R10, R8, -R4, 1 ;  /* 0x3ff00000080a742b */ /* 0x001fd00000000804 */
[----:B------:R-:W-:-:S08]  /*19f0*/  DFMA R10, R10, R10, R10 ;  /* 0x0000000a0a0a722b */ /* 0x000fd0000000000a */
[----:B------:R-:W-:-:S08]  /*1a00*/  DFMA R10, R8, R10, R8 ;  /* 0x0000000a080a722b */ /* 0x000fd00000000008 */
[----:B------:R-:W-:-:S08]  /*1a10*/  DFMA R8, R10, -R4, 1 ;  /* 0x3ff000000a08742b */ /* 0x000fd00000000804 */
[----:B------:R-:W-:-:S08]  /*1a20*/  DFMA R8, R10, R8, R10 ;  /* 0x000000080a08722b */ /* 0x000fd0000000000a */
[----:B------:R-:W-:-:S08]  /*1a30*/  DMUL R86, R8, R6 ;  /* 0x0000000608567228 */ /* 0x000fd00000000000 */
[----:B------:R-:W-:-:S08]  /*1a40*/  DFMA R4, R86, -R4, R6 ;  /* 0x800000045604722b */ /* 0x000fd00000000006 */
[----:B------:R-:W-:-:S10]  /*1a50*/  DFMA R86, R8, R4, R86 ;  /* 0x000000040856722b */ /* 0x000fd40000000056 */
[----:B------:R-:W-:-:S05]  /*1a60*/  FFMA R0, RZ, 1.9267766475677490234, R87 ;  /* 0x3ff6a09eff007823 */ /* 0x000fca0000000057 */
[----:B------:R-:W-:-:S13]  /*1a70*/  FSETP.GT.AND P1, PT, |R0|, 1.469367938527859385e-39, PT ;  /* 0x001000000000780b */ /* 0x000fda0003f24200 */
[----:B------:R-:W-:Y:S05]  /*1a80*/  @P1 BRA P0, `(.L_x_13) ;  /* 0x0000000000101947 */ /* 0x000fea0000000000 */
[----:B------:R-:W-:Y:S01]  /*1a90*/  IMAD.MOV.U32 R4, RZ, RZ, 0x667f3bcd ;  /* 0x667f3bcdff047424 */ /* 0x000fe200078e00ff */
[----:B------:R-:W-:Y:S01]  /*1aa0*/  MOV R0, 0x1ad0 ;  /* 0x00001ad000007802 */ /* 0x000fe20000000f00 */
[----:B------:R-:W-:-:S07]  /*1ab0*/  IMAD.MOV.U32 R5, RZ, RZ, 0x3ff6a09e ;  /* 0x3ff6a09eff057424 */ /* 0x000fce00078e00ff */
[----:B------:R-:W-:Y:S05]  /*1ac0*/  CALL.REL.NOINC `($__internal_0_$__cuda_sm20_div_rn_f64_full) ;  /* 0x0000003000c47944 */ /* 0x000fea0003c00000 */
.L_x_13:
[----:B------:R-:W-:Y:S05]  /*1ad0*/  BSYNC.RECONVERGENT B0 ;  /* 0x0000000000007941 */ /* 0x000fea0003800200 */
.L_x_12:
[----:B------:R-:W-:Y:S01]  /*1ae0*/  DSETP.NEU.AND P0, PT, |R86|, +INF , PT ;  /* 0x7ff000005600742a */ /* 0x000fe20003f0d200 */
[----:B------:R-:W-:-:S13]  /*1af0*/  BSSY.RECONVERGENT B0, `(.L_x_14) ;  /* 0x000001b000007945 */ /* 0x000fda0003800200 */
[----:B------:R-:W-:Y:S01]  /*1b00*/  @!P0 DMUL R84, RZ, R86 ;  /* 0x00000056ff548228 */ /* 0x000fe20000000000 */
[----:B------:R-:W-:Y:S01]  /*1b10*/  @!P0 IMAD.MOV.U32 R0, RZ, RZ, RZ ;  /* 0x000000ffff008224 */ /* 0x000fe200078e00ff */
[----:B------:R-:W-:Y:S09]  /*1b20*/  @!P0 BRA `(.L_x_15) ;  /* 0x00000000005c8947 */ /* 0x000ff20003800000 */
[----:B------:R-:W-:Y:S01]  /*1b30*/  UMOV UR4, 0x6dc9c883 ;  /* 0x6dc9c88300047882 */ /* 0x000fe20000000000 */
[----:B------:R-:W-:Y:S01]  /*1b40*/  UMOV UR5, 0x3fe45f30 ;  /* 0x3fe45f3000057882 */ /* 0x000fe20000000000 */
[C---:B------:R-:W-:Y:S02]  /*1b50*/  DSETP.GE.AND P0, PT, |R86|.reuse, 2.14748364800000000000e+09, PT ;  /* 0x41e000005600742a */ /* 0x040fe40003f06200 */
[----:B------:R-:W-:Y:S01]  /*1b60*/  DMUL R6, R86, UR4 ;  /* 0x0000000456067c28 */ /* 0x000fe20008000000 */
[----:B------:R-:W-:Y:S01]  /*1b70*/  UMOV UR4, 0x54442d18 ;  /* 0x54442d1800047882 */ /* 0x000fe20000000000 */
[----:B------:R-:W-:-:S04]  /*1b80*/  UMOV UR5, 0x3ff921fb ;  /* 0x3ff921fb00057882 */ /* 0x000fc80000000000 */
[----:B------:R-:W0:Y:S08]  /*1b90*/  F2I.F64 R0, R6 ;  /* 0x0000000600007311 */ /* 0x000e300000301100 */
[----:B0-----:R-:W0:Y:S02]  /*1ba0*/  I2F.F64 R4, R0 ;  /* 0x0000000000047312 */ /* 0x001e240000201c00 */
[----:B0-----:R-:W-:Y:S01]  /*1bb0*/  DFMA R84, R4, -UR4, R86 ;  /* 0x8000000404547c2b */ /* 0x001fe20008000056 */
[----:B------:R-:W-:Y:S01]  /*1bc0*/  UMOV UR4, 0x33145c00 ;  /* 0x33145c0000047882 */ /* 0x000fe20000000000 */
[----:B------:R-:W-:-:S06]  /*1bd0*/  UMOV UR5, 0x3c91a626 ;  /* 0x3c91a62600057882 */ /* 0x000fcc0000000000 */
[----:B------:R-:W-:Y:S01]  /*1be0*/  DFMA R84, R4, -UR4, R84 ;  /* 0x8000000404547c2b */ /* 0x000fe20008000054 */
[----:B------:R-:W-:Y:S01]  /*1bf0*/  UMOV UR4, 0x252049c0 ;  /* 0x252049c000047882 */ /* 0x000fe20000000000 */
[----:B------:R-:W-:-:S06]  /*1c00*/  UMOV UR5, 0x397b839a ;  /* 0x397b839a00057882 */ /* 0x000fcc0000000000 */
[----:B------:R-:W-:Y:S01]  /*1c10*/  DFMA R84, R4, -UR4, R84 ;  /* 0x8000000404547c2b */ /* 0x000fe20008000054 */
[----:B------:R-:W-:Y:S10]  /*1c20*/  @!P0 BRA `(.L_x_15) ;  /* 0x00000000001c8947 */ /* 0x000ff40003800000 */
[----:B------:R-:W-:Y:S01]  /*1c30*/  IMAD.MOV.U32 R4, RZ, RZ, R86 ;  /* 0x000000ffff047224 */ /* 0x000fe200078e0056 */
[----:B------:R-:W-:Y:S01]  /*1c40*/  MOV R0, 0x1c70 ;  /* 0x00001c7000007802 */ /* 0x000fe20000000f00 */
[----:B------:R-:W-:-:S07]  /*1c50*/  IMAD.MOV.U32 R3, RZ, RZ, R87 ;  /* 0x000000ffff037224 */ /* 0x000fce00078e0057 */
[----:B------:R-:W-:Y:S05]  /*1c60*/  CALL.REL.NOINC `($_Z14gpu_fdtd_shmemiiddiidiiPdS_S_$__internal_trig_reduction_slowpathd) ;  /* 0x0000004000747944 */ /* 0x000fea0003c00000 */
[----:B------:R-:W-:Y:S02]  /*1c70*/  IMAD.MOV.U32 R0, RZ, RZ, R9 ;  /* 0x000000ffff007224 */ /* 0x000fe400078e0009 */
[----:B------:R-:W-:Y:S02]  /*1c80*/  IMAD.MOV.U32 R84, RZ, RZ, R86 ;  /* 0x000000ffff547224 */ /* 0x000fe400078e0056 */
[----:B------:R-:W-:-:S07]  /*1c90*/  IMAD.MOV.U32 R85, RZ, RZ, R87 ;  /* 0x000000ffff557224 */ /* 0x000fce00078e0057 */
.L_x_15:
[----:B------:R-:W-:Y:S05]  /*1ca0*/  BSYNC.RECONVERGENT B0 ;  /* 0x0000000000007941 */ /* 0x000fea0003800200 */
.L_x_14:
[----:B------:R-:W-:Y:S02]  /*1cb0*/  IMAD.SHL.U32 R3, R0, 0x40, RZ ;  /* 0x0000004000037824 */ /* 0x000fe400078e00ff */
[----:B------:R-:W-:Y:S02]  /*1cc0*/  IMAD.MOV.U32 R80, RZ, RZ, 0x20fd8164 ;  /* 0x20fd8164ff507424 */ /* 0x000fe400078e00ff */
[----:B------:R-:W-:Y:S01]  /*1cd0*/  IMAD.MOV.U32 R43, RZ, RZ, 0x3da8ff83 ;  /* 0x3da8ff83ff2b7424 */ /* 0x000fe200078e00ff */
[----:B------:R-:W-:Y:S01]  /*1ce0*/  LOP3.LUT R3, R3, 0x40, RZ, 0xc0, !PT ;  /* 0x0000004003037812 */ /* 0x000fe200078ec0ff */
[----:B------:R-:W-:Y:S01]  /*1cf0*/  DMUL R82, R84, R84 ;  /* 0x0000005454527228 */ /* 0x000fe20000000000 */
[----:B------:R-:W0:Y:S02]  /*1d00*/  LDCU.64 UR4, c[0x4][0x8] ;  /* 0x01000100ff0477ac */ /* 0x000e240008000a00 */
[----:B------:R-:W-:-:S05]  /*1d10*/  IADD3 R86, P0, PT, R3, UR42, RZ ;  /* 0x0000002a03567c10 */ /* 0x000fca000ff1e0ff */
[----:B------:R-:W-:-:S05]  /*1d20*/  IMAD.X R87, RZ, RZ, UR43, P0 ;  /* 0x0000002bff577e24 */ /* 0x000fca00080e06ff */
[----:B------:R-:W2:Y:S04]  /*1d30*/  LDG.E.128.CONSTANT R4, desc[UR38][R86.64] ;  /* 0x0000002656047981 */ /* 0x000ea8000c1e9d00 */
[----:B------:R-:W3:Y:S04]  /*1d40*/  LDG.E.128.CONSTANT R8, desc[UR38][R86.64+0x10] ;  /* 0x0000102656087981 */ /* 0x000ee8000c1e9d00 */
[----:B------:R-:W4:Y:S01]  /*1d50*/  LDG.E.128.CONSTANT R12, desc[UR38][R86.64+0x20] ;  /* 0x00002026560c7981 */ /* 0x000f22000c1e9d00 */
[----:B------:R-:W-:-:S04]  /*1d60*/  LOP3.LUT R3, R0, 0x1, RZ, 0xc0, !PT ;  /* 0x0000000100037812 */ /* 0x000fc800078ec0ff */
[----:B------:R-:W-:-:S04]  /*1d70*/  ISETP.NE.U32.AND P0, PT, R3, 0x1, PT ;  /* 0x000000010300780c */ /* 0x000fc80003f05070 */
[----:B------:R-:W-:Y:S02]  /*1d80*/  FSEL R80, R80, -8.06006814911005101289e+34, !P0 ;  /* 0xf9785eba50507808 */ /* 0x000fe40004000000 */
[----:B------:R-:W-:-:S06]  /*1d90*/  FSEL R81, -R43, 0.11223486810922622681, !P0 ;  /* 0x3de5db652b517808 */ /* 0x000fcc0004000100 */
[----:B--2---:R-:W-:-:S08]  /*1da0*/  DFMA R4, R82, R80, R4 ;  /* 0x000000505204722b */ /* 0x004fd00000000004 */
[----:B------:R-:W-:-:S08]  /*1db0*/  DFMA R4, R82, R4, R6 ;  /* 0x000000045204722b */ /* 0x000fd00000000006 */
[----:B---3--:R-:W-:Y:S01]  /*1dc0*/  DFMA R4, R82, R4, R8 ;  /* 0x000000045204722b */ /* 0x008fe20000000008 */
[----:B------:R-:W-:-:S07]  /*1dd0*/  MOV R8, 0x0 ;  /* 0x0000000000087802 */ /* 0x000fce0000000f00 */
[C---:B------:R-:W-:Y:S01]  /*1de0*/  DFMA R4, R82.reuse, R4, R10 ;  /* 0x000000045204722b */ /* 0x040fe2000000000a */
[----:B------:R-:W1:Y:S07]  /*1df0*/  LDC.64 R8, c[0x4][R8] ;  /* 0x0100000008087b82 */ /* 0x000e6e0000000a00 */
[C---:B----4-:R-:W-:Y:S01]  /*1e00*/  DFMA R4, R82.reuse, R4, R12 ;  /* 0x000000045204722b */ /* 0x050fe2000000000c */
[----:B------:R-:W2:Y:S01]  /*1e10*/  LDC.64 R10, c[0x0][0x398] ;  /* 0x0000e600ff0a7b82 */ /* 0x000ea20000000a00 */
[----:B------:R-:W3:Y:S06]  /*1e20*/  LDS.64 R12, [R17+0x98] ;  /* 0x00009800110c7984 */ /* 0x000eec0000000a00 */
[----:B------:R-:W-:-:S08]  /*1e30*/  DFMA R4, R82, R4, R14 ;  /* 0x000000045204722b */ /* 0x000fd0000000000e */
[----:B------:R-:W-:Y:S02]  /*1e40*/  DFMA R84, R4, R84, R84 ;  /* 0x000000540454722b */ /* 0x000fe40000000054 */
[----:B------:R-:W-:Y:S01]  /*1e50*/  DFMA R4, R82, R4, 1 ;  /* 0x3ff000005204742b */ /* 0x000fe20000000004 */
[----:B--2---:R2:W-:Y:S09]  /*1e60*/  STL.64 [R1], R10 ;  /* 0x0000000a01007387 */ /* 0x0045f20000100a00 */
[----:B------:R-:W-:-:S02]  /*1e70*/  FSEL R6, R4, R84, !P0 ;  /* 0x0000005404067208 */ /* 0x000fc40004000000 */
[----:B------:R-:W-:Y:S02]  /*1e80*/  FSEL R7, R5, R85, !P0 ;  /* 0x0000005505077208 */ /* 0x000fe40004000000 */
[----:B------:R-:W-:-:S04]  /*1e90*/  LOP3.LUT P0, RZ, R0, 0x2, RZ, 0xc0, !PT ;  /* 0x0000000200ff7812 */ /* 0x000fc8000780c0ff */
[----:B------:R-:W-:-:S10]  /*1ea0*/  DADD R4, RZ, -R6 ;  /* 0x00000000ff047229 */ /* 0x000fd40000000806 */
[----:B------:R-:W-:Y:S01]  /*1eb0*/  FSEL R4, R6, R4, !P0 ;  /* 0x0000000406047208 */ /* 0x000fe20004000000 */
[----:B------:R-:W-:Y:S01]  /*1ec0*/  IMAD.MOV.U32 R6, RZ, RZ, R2 ;  /* 0x000000ffff067224 */ /* 0x000fe200078e0002 */
[----:B------:R-:W-:Y:S01]  /*1ed0*/  FSEL R5, R7, R5, !P0 ;  /* 0x0000000507057208 */ /* 0x000fe20004000000 */
[----:B------:R-:W-:-:S05]  /*1ee0*/  IMAD.MOV.U32 R7, RZ, RZ, R16 ;  /* 0x000000ffff077224 */ /* 0x000fca00078e0010 */
[----:B------:R-:W-:Y:S01]  /*1ef0*/  DMUL R20, R20, R4 ;  /* 0x0000000414147228 */ /* 0x000fe20000000000 */
[----:B0-----:R-:W-:Y:S02]  /*1f00*/  IMAD.U32 R4, RZ, RZ, UR4 ;  /* 0x00000004ff047e24 */ /* 0x001fe4000f8e00ff */
[----:B------:R-:W-:-:S05]  /*1f10*/  IMAD.U32 R5, RZ, RZ, UR5 ;  /* 0x00000005ff057e24 */ /* 0x000fca000f8e00ff */
[----:B---3--:R-:W-:-:S07]  /*1f20*/  DFMA R12, R20, -R54, R12 ;  /* 0x80000036140c722b */ /* 0x008fce000000000c */
[----:B------:R2:W-:Y:S04]  /*1f30*/  STS.64 [R17+0x98], R12 ;  /* 0x0000980c11007388 */ /* 0x0005e80000000a00 */
[----:B-1----:R2:W-:Y:S02]  /*1f40*/  STL.64 [R1+0x8], R12 ;  /* 0x0000080c01007387 */ /* 0x0025e40000100a00 */
[----:B------:R-:W-:-:S07]  /*1f50*/  LEPC R20, `(.L_x_3) ;  /* 0x000000001014794e */ /* 0x000fce0000000000 */
[----:B--2---:R-:W-:Y:S05]  /*1f60*/  CALL.ABS.NOINC R8 ;  /* 0x0000000008007343 */ /* 0x004fea0003c00000 */
.L_x_3:
[----:B------:R-:W-:Y:S05]  /*1f70*/  BSYNC.RECONVERGENT B6 ;  /* 0x0000000000067941 */ /* 0x000fea0003800200 */
.L_x_2:
[----:B------:R-:W1:Y:S01]  /*1f80*/  S2R R3, SR_TID.X ;  /* 0x0000000000037919 */ /* 0x000e620000002100 */
[----:B------:R-:W1:Y:S01]  /*1f90*/  S2UR UR4, SR_CTAID.X ;  /* 0x00000000000479c3 */ /* 0x000e620000002500 */
[----:B------:R-:W-:Y:S01]  /*1fa0*/  UIADD3 UR5, UPT, UPT, UR45, -0x2, URZ ;  /* 0xfffffffe2d057890 */ /* 0x000fe2000fffe0ff */
[----:B------:R-:W-:Y:S06]  /*1fb0*/  BSSY.RECONVERGENT B0, `(.L_x_16) ;  /* 0x00000eb000007945 */ /* 0x000fec0003800200 */
[----:B------:R-:W1:Y:S02]  /*1fc0*/  LDC R0, c[0x0][0x360] ;  /* 0x0000d800ff007b82 */ /* 0x000e640000000800 */
[----:B-1----:R-:W-:-:S05]  /*1fd0*/  IMAD R0, R0, UR4, R3 ;  /* 0x0000000400007c24 */ /* 0x002fca000f8e0203 */
[----:B------:R-:W-:-:S04]  /*1fe0*/  ISETP.GE.AND P0, PT, R0, UR5, PT ;  /* 0x0000000500007c0c */ /* 0x000fc8000bf06270 */
[----:B------:R-:W-:-:S13]  /*1ff0*/  ISETP.NE.OR P0, PT, R3, 0xf, P0 ;  /* 0x0000000f0300780c */ /* 0x000fda0000705670 */
[----:B------:R-:W-:Y:S05]  /*2000*/  @P0 BRA `(.L_x_17) ;  /* 0x0000000c00940947 */ /* 0x000fea0003800000 */
[----:B------:R-:W-:Y:S01]  /*2010*/  LDS.64 R8, [R25+0x998] ;  /* 0x0009980019087984 */ /* 0x000fe20000000a00 */
[----:B------:R-:W-:-:S03]  /*2020*/  ISETP.NE.AND P6, PT, R33, RZ, PT ;  /* 0x000000ff2100720c */ /* 0x000fc60003fc5270 */
[----:B0-----:R-:W0:Y:S04]  /*2030*/  LDS.64 R10, [R27+0x98] ;  /* 0x000098001b0a7984 */ /* 0x001e280000000a00 */
        /* <DEDUP_REMOVED lines=9> */
[----:B------:R-:W0:Y:S01]  /*20d0*/  LDC.64 R12, c[0x0][0x390] ;  /* 0x0000e400ff0c7b82 */ /* 0x000e220000000a00 */
[----:B------:R-:W0:Y:S01]  /*20e0*/  MUFU.RCP64H R5, UR44 ;  /* 0x0000002c00057d08 */ /* 0x000e220008001800 */
[----:B------:R-:W-:-:S07]  /*20f0*/  IMAD.MOV.U32 R4, RZ, RZ, 0x1 ;  /* 0x00000001ff047424 */ /* 0x000fce00078e00ff */
[----:B------:R-:W2:Y:S01]  /*2100*/  I2F.F64 R10, UR41 ;  /* 0x00000029000a7d12 */ /* 0x000ea20008201c00 */
[----:B0-----:R-:W-:Y:S02]  /*2110*/  DFMA R8, R4, -R12, 1 ;  /* 0x3ff000000408742b */ /* 0x001fe4000000080c */
[----:B--2---:R-:W-:-:S06]  /*2120*/  DADD R10, R10, -0.5 ;  /* 0xbfe000000a0a7429 */ /* 0x004fcc0000000000 */
[----:B------:R-:W-:Y:S02]  /*2130*/  DFMA R8, R8, R8, R8 ;  /* 0x000000080808722b */ /* 0x000fe40000000008 */
[----:B------:R-:W-:-:S06]  /*2140*/  DMUL R6, R10, UR36 ;  /* 0x000000240a067c28 */ /* 0x000fcc0008000000 */
[----:B------:R-:W-:-:S04]  /*2150*/  DFMA R8, R4, R8, R4 ;  /* 0x000000080408722b */ /* 0x000fc80000000004 */
[----:B------:R-:W-:-:S04]  /*2160*/  FSETP.GEU.AND P0, PT, |R7|, 6.5827683646048100446e-37, PT ;  /* 0x036000000700780b */ /* 0x000fc80003f0e200 */
[----:B------:R-:W-:-:S08]  /*2170*/  DFMA R4, R8, -R12, 1 ;  /* 0x3ff000000804742b */ /* 0x000fd0000000080c */
        /* <DEDUP_REMOVED lines=11> */
[----:B-1----:R-:W-:Y:S05]  /*2230*/  CALL.REL.NOINC `($__internal_0_$__cuda_sm20_div_rn_f64_full) ;  /* 0x0000002800e87944 */ /* 0x002fea0003c00000 */
.L_x_18:
[----:B------:R-:W-:Y:S01]  /*2240*/  DADD R88, R86, -4 ;  /* 0xc010000056587429 */ /* 0x000fe20000000000 */
[----:B------:R-:W-:Y:S01]  /*2250*/  BSSY.RECONVERGENT B1, `(.L_x_19) ;  /* 0x0000004000017945 */ /* 0x000fe20003800200 */
[----:B------:R-:W-:-:S06]  /*2260*/  MOV R0, 0x2290 ;  /* 0x0000229000007802 */ /* 0x000fcc0000000f00 */
[----:B------:R-:W-:-:S11]  /*2270*/  DADD R6, -RZ, |R88| ;  /* 0x00000000ff067229 */ /* 0x000fd60000000558 */
[----:B-1----:R-:W-:Y:S05]  /*2280*/  CALL.REL.NOINC `($_Z14gpu_fdtd_shmemiiddiidiiPdS_S_$__internal_accurate_pow) ;  /* 0x0000003000447944 */ /* 0x002fea0003c00000 */
[----:B------:R-:W-:Y:S05]  /*2290*/  BSYNC.RECONVERGENT B1 ;  /* 0x0000000000017941 */ /* 0x000fea0003800200 */
.L_x_19:
        /* <DEDUP_REMOVED lines=14> */
.L_x_21:
[----:B------:R-:W-:Y:S05]  /*2380*/  BSYNC.RECONVERGENT B1 ;  /* 0x0000000000017941 */ /* 0x000fea0003800200 */
.L_x_20:
[----:B------:R-:W-:Y:S01]  /*2390*/  DADD R4, -RZ, -R4 ;  /* 0x00000000ff047229 */ /* 0x000fe20000000904 */
[----:B------:R-:W-:Y:S01]  /*23a0*/  IMAD.MOV.U32 R8, RZ, RZ, 0x652b82fe ;  /* 0x652b82feff087424 */ /* 0x000fe200078e00ff */
[----:B------:R-:W-:Y:S01]  /*23b0*/  DSETP.NEU.AND P0, PT, R88, 1, PT ;  /* 0x3ff000005800742a */ /* 0x000fe20003f0d000 */
[----:B------:R-:W-:Y:S01]  /*23c0*/  IMAD.MOV.U32 R9, RZ, RZ, 0x3ff71547 ;  /* 0x3ff71547ff097424 */ /* 0x000fe200078e00ff */
[----:B------:R-:W-:Y:S01]  /*23d0*/  UMOV UR4, 0xfefa39ef ;  /* 0xfefa39ef00047882 */ /* 0x000fe20000000000 */
[----:B------:R-:W-:Y:S01]  /*23e0*/  UMOV UR5, 0x3fe62e42 ;  /* 0x3fe62e4200057882 */ /* 0x000fe20000000000 */
[----:B------:R-:W0:Y:S01]  /*23f0*/  MUFU.RCP64H R21, 800 ;  /* 0x4089000000157908 */ /* 0x000e220000001800 */
[----:B------:R-:W-:Y:S01]  /*2400*/  IMAD.MOV.U32 R20, RZ, RZ, 0x1 ;  /* 0x00000001ff147424 */ /* 0x000fe200078e00ff */
[----:B------:R-:W-:Y:S02]  /*2410*/  BSSY.RECONVERGENT B1, `(.L_x_22) ;  /* 0x000003f000017945 */ /* 0x000fe40003800200 */
[----:B------:R-:W-:-:S02]  /*2420*/  FSEL R12, R4, RZ, P0 ;  /* 0x000000ff040c7208 */ /* 0x000fc40000000000 */
[----:B------:R-:W-:-:S04]  /*2430*/  FSEL R13, R5, -1.875, P0 ;  /* 0xbff00000050d7808 */ /* 0x000fc80000000000 */
[----:B------:R-:W-:Y:S02]  /*2440*/  FSETP.GEU.AND P0, PT, |R13|, 4.1917929649353027344, PT ;  /* 0x4086232b0d00780b */ /* 0x000fe40003f0e200 */
[----:B------:R-:W-:-:S08]  /*2450*/  DFMA R8, R12, R8, 6.75539944105574400000e+15 ;  /* 0x433800000c08742b */ /* 0x000fd00000000008 */
[----:B------:R-:W-:-:S08]  /*2460*/  DADD R4, R8, -6.75539944105574400000e+15 ;  /* 0xc338000008047429 */ /* 0x000fd00000000000 */
[----:B------:R-:W-:Y:S01]  /*2470*/  DFMA R82, R4, -UR4, R12 ;  /* 0x8000000404527c2b */ /* 0x000fe2000800000c */
[----:B------:R-:W-:Y:S01]  /*2480*/  UMOV UR4, 0x3b39803f ;  /* 0x3b39803f00047882 */ /* 0x000fe20000000000 */
[----:B------:R-:W-:-:S06]  /*2490*/  UMOV UR5, 0x3c7abc9e ;  /* 0x3c7abc9e00057882 */ /* 0x000fcc0000000000 */
[----:B------:R-:W-:Y:S01]  /*24a0*/  DFMA R82, R4, -UR4, R82 ;  /* 0x8000000404527c2b */ /* 0x000fe20008000052 */
[----:B------:R-:W-:Y:S01]  /*24b0*/  UMOV UR4, 0x69ce2bdf ;  /* 0x69ce2bdf00047882 */ /* 0x000fe20000000000 */
[----:B------:R-:W-:Y:S01]  /*24c0*/  IMAD.MOV.U32 R4, RZ, RZ, -0x35dec16 ;  /* 0xfca213eaff047424 */ /* 0x000fe200078e00ff */
[----:B------:R-:W-:Y:S01]  /*24d0*/  UMOV UR5, 0x3e5ade15 ;  /* 0x3e5ade1500057882 */ /* 0x000fe20000000000 */
[----:B------:R-:W-:-:S06]  /*24e0*/  IMAD.MOV.U32 R5, RZ, RZ, 0x3e928af3 ;  /* 0x3e928af3ff057424 */ /* 0x000fcc00078e00ff */
[----:B------:R-:W-:Y:S01]  /*24f0*/  DFMA R4, R82, UR4, R4 ;  /* 0x0000000452047c2b */ /* 0x000fe20008000004 */
[----:B------:R-:W-:Y:S01]  /*2500*/  UMOV UR4, 0x62401315 ;  /* 0x6240131500047882 */ /* 0x000fe20000000000 */
[----:B------:R-:W-:-:S06]  /*2510*/  UMOV UR5, 0x3ec71dee ;  /* 0x3ec71dee00057882 */ /* 0x000fcc0000000000 */
[----:B------:R-:W-:Y:S01]  /*2520*/  DFMA R6, R82, R4, UR4 ;  /* 0x0000000452067e2b */ /* 0x000fe20008000004 */
[----:B------:R-:W-:Y:S01]  /*2530*/  UMOV UR4, 0x7c89eb71 ;  /* 0x7c89eb7100047882 */ /* 0x000fe20000000000 */
[----:B------:R-:W-:Y:S01]  /*2540*/  UMOV UR5, 0x3efa0199 ;  /* 0x3efa019900057882 */ /* 0x000fe20000000000 */
[----:B------:R-:W-:Y:S02]  /*2550*/  IMAD.MOV.U32 R4, RZ, RZ, 0x0 ;  /* 0x00000000ff047424 */ /* 0x000fe400078e00ff */
[----:B------:R-:W-:-:S03]  /*2560*/  IMAD.MOV.U32 R5, RZ, RZ, 0x40890000 ;  /* 0x40890000ff057424 */ /* 0x000fc600078e00ff */
[----:B------:R-:W-:Y:S01]  /*2570*/  DFMA R6, R82, R6, UR4 ;  /* 0x0000000452067e2b */ /* 0x000fe20008000006 */
[----:B------:R-:W-:Y:S01]  /*2580*/  UMOV UR4, 0x14761f65 ;  /* 0x14761f6500047882 */ /* 0x000fe20000000000 */
[----:B------:R-:W-:Y:S01]  /*2590*/  UMOV UR5, 0x3f2a01a0 ;  /* 0x3f2a01a000057882 */ /* 0x000fe20000000000 */
[----:B0-----:R-:W-:-:S05]  /*25a0*/  DFMA R14, R20, -R4, 1 ;  /* 0x3ff00000140e742b */ /* 0x001fca0000000804 */
[----:B------:R-:W-:Y:S01]  /*25b0*/  DFMA R6, R82, R6, UR4 ;  /* 0x0000000452067e2b */ /* 0x000fe20008000006 */
[----:B------:R-:W-:Y:S01]  /*25c0*/  UMOV UR4, 0x1852b7af ;  /* 0x1852b7af00047882 */ /* 0x000fe20000000000 */
[----:B------:R-:W-:Y:S01]  /*25d0*/  UMOV UR5, 0x3f56c16c ;  /* 0x3f56c16c00057882 */ /* 0x000fe20000000000 */
[----:B------:R-:W-:-:S05]  /*25e0*/  DFMA R14, R14, R14, R14 ;  /* 0x0000000e0e0e722b */ /* 0x000fca000000000e */
[----:B------:R-:W-:Y:S01]  /*25f0*/  DFMA R6, R82, R6, UR4 ;  /* 0x0000000452067e2b */ /* 0x000fe20008000006 */
[----:B------:R-:W-:Y:S01]  /*2600*/  UMOV UR4, 0x11122322 ;  /* 0x1112232200047882 */ /* 0x000fe20000000000 */
[----:B------:R-:W-:Y:S01]  /*2610*/  UMOV UR5, 0x3f811111 ;  /* 0x3f81111100057882 */ /* 0x000fe20000000000 */
[----:B------:R-:W-:-:S05]  /*2620*/  DFMA R14, R20, R14, R20 ;  /* 0x0000000e140e722b */ /* 0x000fca0000000014 */
[----:B------:R-:W-:Y:S01]  /*2630*/  DFMA R6, R82, R6, UR4 ;  /* 0x0000000452067e2b */ /* 0x000fe20008000006 */
[----:B------:R-:W-:Y:S01]  /*2640*/  UMOV UR4, 0x555502a1 ;  /* 0x555502a100047882 */ /* 0x000fe20000000000 */
[----:B------:R-:W-:Y:S01]  /*2650*/  UMOV UR5, 0x3fa55555 ;  /* 0x3fa5555500057882 */ /* 0x000fe20000000000 */
[----:B------:R-:W-:-:S05]  /*2660*/  DFMA R4, R14, -R4, 1 ;  /* 0x3ff000000e04742b */ /* 0x000fca0000000804 */
        /* <DEDUP_REMOVED lines=22> */
[----:B------:R-:W-:Y:S02]  /*27d0*/  @!P0 IMAD.MOV.U32 R8, RZ, RZ, R6 ;  /* 0x000000ffff088224 */ /* 0x000fe400078e0006 */
[----:B------:R-:W-:-:S06]  /*27e0*/  @!P0 IMAD.MOV.U32 R6, RZ, RZ, RZ ;  /* 0x000000ffff068224 */ /* 0x000fcc00078e00ff */
[----:B------:R-:W-:-:S11]  /*27f0*/  @!P0 DMUL R20, R8, R6 ;  /* 0x0000000608148228 */ /* 0x000fd60000000000 */
.L_x_23:
[----:B------:R-:W-:Y:S05]  /*2800*/  BSYNC.RECONVERGENT B1 ;  /* 0x0000000000017941 */ /* 0x000fea0003800200 */
.L_x_22:
        /* <DEDUP_REMOVED lines=20> */
.L_x_24:
        /* <DEDUP_REMOVED lines=21> */
[----:B------:R-:W-:Y:S02]  /*2aa0*/  IMAD.MOV.U32 R4, RZ, RZ, R86 ;  /* 0x000000ffff047224 */ /* 0x000fe400078e0056 */
[----:B------:R-:W-:-:S07]  /*2ab0*/  IMAD.MOV.U32 R5, RZ, RZ, R87 ;  /* 0x000000ffff057224 */ /* 0x000fce00078e0057 */
.L_x_26:
[----:B------:R-:W-:Y:S05]  /*2ac0*/  BSYNC.RECONVERGENT B1 ;  /* 0x0000000000017941 */ /* 0x000fea0003800200 */
.L_x_25:
        /* <DEDUP_REMOVED lines=22> */
[----:B------:R-:W-:-:S07]  /*2c30*/  MOV R0, 0x2c50 ;  /* 0x00002c5000007802 */ /* 0x000fce0000000f00 */
[----:B------:R-:W-:Y:S05]  /*2c40*/  CALL.REL.NOINC `($_Z14gpu_fdtd_shmemiiddiidiiPdS_S_$__internal_trig_reduction_slowpathd) ;  /* 0x00000030007c7944 */ /* 0x000fea0003c00000 */
[----:B------:R-:W-:-:S07]  /*2c50*/  IMAD.MOV.U32 R0, RZ, RZ, R9 ;  /* 0x000000ffff007224 */ /* 0x000fce00078e0009 */
.L_x_28:
[----:B------:R-:W-:Y:S05]  /*2c60*/  BSYNC.RECONVERGENT B1 ;  /* 0x0000000000017941 */ /* 0x000fea0003800200 */
.L_x_27:
[----:B------:R-:W-:-:S05]  /*2c70*/  IMAD.SHL.U32 R3, R0, 0x40, RZ ;  /* 0x0000004000037824 */ /* 0x000fca00078e00ff */
[----:B------:R-:W-:-:S04]  /*2c80*/  LOP3.LUT R3, R3, 0x40, RZ, 0xc0, !PT ;  /* 0x0000004003037812 */ /* 0x000fc800078ec0ff */
[----:B------:R-:W-:-:S05]  /*2c90*/  IADD3 R88, P0, PT, R3, UR42, RZ ;  /* 0x0000002a03587c10 */ /* 0x000fca000ff1e0ff */
[----:B------:R-:W-:-:S05]  /*2ca0*/  IMAD.X R89, RZ, RZ, UR43, P0 ;  /* 0x0000002bff597e24 */ /* 0x000fca00080e06ff */
[----:B------:R-:W2:Y:S04]  /*2cb0*/  LDG.E.128.CONSTANT R4, desc[UR38][R88.64] ;  /* 0x0000002658047981 */ /* 0x000ea8000c1e9d00 */
[----:B------:R-:W3:Y:S04]  /*2cc0*/  LDG.E.128.CONSTANT R8, desc[UR38][R88.64+0x10] ;  /* 0x0000102658087981 */ /* 0x000ee8000c1e9d00 */
[----:B------:R-:W4:Y:S01]  /*2cd0*/  LDG.E.128.CONSTANT R12, desc[UR38][R88.64+0x20] ;  /* 0x00002026580c7981 */ /* 0x000f22000c1e9d00 */
[----:B------:R-:W-:Y:S01]  /*2ce0*/  LOP3.LUT R3, R0, 0x1, RZ, 0xc0, !PT ;  /* 0x0000000100037812 */ /* 0x000fe200078ec0ff */
[----:B------:R-:W-:Y:S01]  /*2cf0*/  IMAD.MOV.U32 R82, RZ, RZ, 0x20fd8164 ;  /* 0x20fd8164ff527424 */ /* 0x000fe200078e00ff */
[----:B------:R-:W-:Y:S01]  /*2d00*/  DMUL R84, R86, R86 ;  /* 0x0000005656547228 */ /* 0x000fe20000000000 */
[----:B------:R-:W-:Y:S01]  /*2d10*/  IMAD.MOV.U32 R43, RZ, RZ, 0x3da8ff83 ;  /* 0x3da8ff83ff2b7424 */ /* 0x000fe200078e00ff */
[----:B------:R-:W-:-:S04]  /*2d20*/  ISETP.NE.U32.AND P0, PT, R3, 0x1, PT ;  /* 0x000000010300780c */ /* 0x000fc80003f05070 */
[----:B------:R-:W-:Y:S02]  /*2d30*/  FSEL R82, R82, -8.06006814911005101289e+34, !P0 ;  /* 0xf9785eba52527808 */ /* 0x000fe40004000000 */
[----:B------:R-:W-:-:S06]  /*2d40*/  FSEL R83, -R43, 0.11223486810922622681, !P0 ;  /* 0x3de5db652b537808 */ /* 0x000fcc0004000100 */
[----:B--2---:R-:W-:-:S08]  /*2d50*/  DFMA R4, R84, R82, R4 ;  /* 0x000000525404722b */ /* 0x004fd00000000004 */
[----:B------:R-:W-:-:S08]  /*2d60*/  DFMA R4, R84, R4, R6 ;  /* 0x000000045404722b */ /* 0x000fd00000000006 */
[----:B---3--:R-:W-:-:S08]  /*2d70*/  DFMA R4, R84, R4, R8 ;  /* 0x000000045404722b */ /* 0x008fd00000000008 */
[----:B------:R-:W-:-:S08]  /*2d80*/  DFMA R4, R84, R4, R10 ;  /* 0x000000045404722b */ /* 0x000fd0000000000a */
[----:B----4-:R-:W-:-:S08]  /*2d90*/  DFMA R4, R84, R4, R12 ;  /* 0x000000045404722b */ /* 0x010fd0000000000c */
[----:B------:R-:W-:-:S08]  /*2da0*/  DFMA R4, R84, R4, R14 ;  /* 0x000000045404722b */ /* 0x000fd0000000000e */
[----:B------:R-:W-:Y:S02]  /*2db0*/  DFMA R86, R4, R86, R86 ;  /* 0x000000560456722b */ /* 0x000fe40000000056 */
[----:B------:R-:W-:-:S10]  /*2dc0*/  DFMA R4, R84, R4, 1 ;  /* 0x3ff000005404742b */ /* 0x000fd40000000004 */
[----:B------:R-:W-:Y:S02]  /*2dd0*/  FSEL R4, R4, R86, !P0 ;  /* 0x0000005604047208 */ /* 0x000fe40004000000 */
[----:B------:R-:W-:Y:S02]  /*2de0*/  FSEL R5, R5, R87, !P0 ;  /* 0x0000005705057208 */ /* 0x000fe40004000000 */
[----:B------:R-:W-:-:S04]  /*2df0*/  LOP3.LUT P0, RZ, R0, 0x2, RZ, 0xc0, !PT ;  /* 0x0000000200ff7812 */ /* 0x000fc8000780c0ff */
[----:B------:R-:W-:-:S10]  /*2e00*/  DADD R6, RZ, -R4 ;  /* 0x00000000ff067229 */ /* 0x000fd40000000804 */
[----:B------:R-:W-:Y:S02]  /*2e10*/  FSEL R4, R4, R6, !P0 ;  /* 0x0000000604047208 */ /* 0x000fe40004000000 */
[----:B------:R-:W-:-:S06]  /*2e20*/  FSEL R5, R5, R7, !P0 ;  /* 0x0000000705057208 */ /* 0x000fcc0004000000 */
[----:B------:R-:W-:-:S08]  /*2e30*/  DMUL R20, R20, R4 ;  /* 0x0000000414147228 */ /* 0x000fd00000000000 */
[----:B------:R-:W-:-:S07]  /*2e40*/  DFMA R20, R20, -R54, R80 ;  /* 0x800000361414722b */ /* 0x000fce0000000050 */
[----:B------:R2:W-:Y:S04]  /*2e50*/  STS.64 [R19+0x998], R20 ;  /* 0x0009981413007388 */ /* 0x0005e80000000a00 */
.L_x_17:
[----:B------:R-:W-:Y:S05]  /*2e60*/  BSYNC.RECONVERGENT B0 ;  /* 0x0000000000007941 */ /* 0x000fea0003800200 */
.L_x_16:
[----:B------:R-:W3:Y:S01]  /*2e70*/  S2R R3, SR_TID.Y ;  /* 0x0000000000037919 */ /* 0x000ee20000002200 */
[----:B------:R-:W3:Y:S01]  /*2e80*/  S2UR UR4, SR_CTAID.Y ;  /* 0x00000000000479c3 */ /* 0x000ee20000002600 */
[----:B------:R-:W-:Y:S01]  /*2e90*/  UIADD3 UR5, UPT, UPT, UR45, -0x2, URZ ;  /* 0xfffffffe2d057890 */ /* 0x000fe2000fffe0ff */
[----:B------:R-:W-:Y:S06]  /*2ea0*/  BSSY.RECONVERGENT B0, `(.L_x_29) ;  /* 0x00000eb000007945 */ /* 0x000fec0003800200 */
[----:B------:R-:W3:Y:S02]  /*2eb0*/  LDC R0, c[0x0][0x364] ;  /* 0x0000d900ff007b82 */ /* 0x000ee40000000800 */
[----:B---3--:R-:W-:-:S05]  /*2ec0*/  IMAD R0, R0, UR4, R3 ;  /* 0x0000000400007c24 */ /* 0x008fca000f8e0203 */
[----:B------:R-:W-:-:S04]  /*2ed0*/  ISETP.GE.AND P0, PT, R0, UR5, PT ;  /* 0x0000000500007c0c */ /* 0x000fc8000bf06270 */
[----:B------:R-:W-:-:S13]  /*2ee0*/  ISETP.NE.OR P0, PT, R3, 0xf, P0 ;  /* 0x0000000f0300780c */ /* 0x000fda0000705670 */
[----:B------:R-:W-:Y:S05]  /*2ef0*/  @P0 BRA `(.L_x_30) ;  /* 0x0000000c00940947 */ /* 0x000fea0003800000 */
[----:B------:R-:W-:Y:S01]  /*2f00*/  LDS.64 R8, [R24+0x118] ;  /* 0x0001180018087984 */ /* 0x000fe20000000a00 */
[----:B------:R-:W-:-:S03]  /*2f10*/  ISETP.NE.AND P1, PT, R38, RZ, PT ;  /* 0x000000ff2600720c */ /* 0x000fc60003f25270 */
[----:B0-----:R-:W0:Y:S04]  /*2f20*/  LDS.64 R10, [R24+0x88] ;  /* 0x00008800180a7984 */ /* 0x001e280000000a00 */
[----:B------:R-:W-:Y:S04]  /*2f30*/  LDS.64 R6, [R22+0x118] ;  /* 0x0001180016067984 */ /* 0x000fe80000000a00 */
[----:B------:R-:W3:Y:S04]  /*2f40*/  LDS.64 R4, [R26+0x98] ;  /* 0x000098001a047984 */ /* 0x000ee80000000a00 */
[----:B------:R-:W4:Y:S01]  /*2f50*/  LDS.64 R12, [R18+0x118] ;  /* 0x00011800120c7984 */ /* 0x000f220000000a00 */
[----:B0-----:R-:W-:-:S02]  /*2f60*/  DADD R8, R8, -R10 ;  /* 0x0000000008087229 */ /* 0x001fc4000000080a */
[----:B---3--:R-:W-:-:S06]  /*2f70*/  DADD R4, R6, -R4 ;  /* 0x0000000006047229 */ /* 0x008fcc0000000804 */
[----:B----4-:R-:W-:-:S08]  /*2f80*/  DADD R8, R12, R8 ;  /* 0x000000000c087229 */ /* 0x010fd00000000008 */
[----:B-1----:R-:W-:-:S07]  /*2f90*/  DADD R80, R8, -R4 ;  /* 0x0000000008507229 */ /* 0x002fce0000000804 */
[----:B------:R3:W-:Y:S01]  /*2fa0*/  STS.64 [R18+0x118], R80 ;  /* 0x0001185012007388 */ /* 0x0007e20000000a00 */
[----:B------:R-:W-:Y:S05]  /*2fb0*/  @!P1 BRA `(.L_x_30) ;  /* 0x0000000c00649947 */ /* 0x000fea0003800000 */
[----:B------:R-:W0:Y:S01]  /*2fc0*/  LDC.64 R12, c[0x0][0x390] ;  /* 0x0000e400ff0c7b82 */ /* 0x000e220000000a00 */
[----:B------:R-:W0:Y:S01]  /*2fd0*/  MUFU.RCP64H R5, UR44 ;  /* 0x0000002c00057d08 */ /* 0x000e220008001800 */
[----:B------:R-:W-:-:S07]  /*2fe0*/  IMAD.MOV.U32 R4, RZ, RZ, 0x1 ;  /* 0x00000001ff047424 */ /* 0x000fce00078e00ff */
[----:B------:R-:W1:Y:S01]  /*2ff0*/  I2F.F64 R10, UR41 ;  /* 0x00000029000a7d12 */ /* 0x000e620008201c00 */
[----:B0-----:R-:W-:Y:S02]  /*3000*/  DFMA R8, R4, -R12, 1 ;  /* 0x3ff000000408742b */ /* 0x001fe4000000080c */
[----:B-1----:R-:W-:-:S06]  /*3010*/  DADD R10, R10, -0.5 ;  /* 0xbfe000000a0a7429 */ /* 0x002fcc0000000000 */
        /* <DEDUP_REMOVED lines=16> */
[----:B--23--:R-:W-:Y:S05]  /*3120*/  CALL.REL.NOINC `($__internal_0_$__cuda_sm20_div_rn_f64_full) ;  /* 0x0000001c002c7944 */ /* 0x00cfea0003c00000 */
.L_x_31:
[----:B------:R-:W-:Y:S01]  /*3130*/  DADD R88, R86, -4 ;  /* 0xc010000056587429 */ /* 0x000fe20000000000 */
[----:B------:R-:W-:Y:S01]  /*3140*/  BSSY.RECONVERGENT B1, `(.L_x_32) ;  /* 0x0000004000017945 */ /* 0x000fe20003800200 */
[----:B------:R-:W-:-:S06]  /*3150*/  MOV R0, 0x3180 ;  /* 0x0000318000007802 */ /* 0x000fcc0000000f00 */
[----:B------:R-:W-:-:S11]  /*3160*/  DADD R6, -RZ, |R88| ;  /* 0x00000000ff067229 */ /* 0x000fd60000000558 */
[----:B--23--:R-:W-:Y:S05]  /*3170*/  CALL.REL.NOINC `($_Z14gpu_fdtd_shmemiiddiidiiPdS_S_$__internal_accurate_pow) ;  /* 0x0000002000887944 */ /* 0x00cfea0003c00000 */
[----:B------:R-:W-:Y:S05]  /*3180*/  BSYNC.RECONVERGENT B1 ;  /* 0x0000000000017941 */ /* 0x000fea0003800200 */
.L_x_32:
        /* <DEDUP_REMOVED lines=14> */
.L_x_34:
[----:B------:R-:W-:Y:S05]  /*3270*/  BSYNC.RECONVERGENT B1 ;  /* 0x0000000000017941 */ /* 0x000fea0003800200 */
.L_x_33:
        /* <DEDUP_REMOVED lines=71> */
.L_x_36:
[----:B------:R-:W-:Y:S05]  /*36f0*/  BSYNC.RECONVERGENT B1 ;  /* 0x0000000000017941 */ /* 0x000fea0003800200 */
.L_x_35:
        /* <DEDUP_REMOVED lines=20> */
.L_x_37:
        /* <DEDUP_REMOVED lines=23> */
.L_x_39:
[----:B------:R-:W-:Y:S05]  /*39b0*/  BSYNC.RECONVERGENT B1 ;  /* 0x0000000000017941 */ /* 0x000fea0003800200 */
.L_x_38:
        /* <DEDUP_REMOVED lines=25> */
.L_x_41:
[----:B------:R-:W-:Y:S05]  /*3b50*/  BSYNC.RECONVERGENT B1 ;  /* 0x0000000000017941 */ /* 0x000fea0003800200 */
.L_x_40:
        /* <DEDUP_REMOVED lines=31> */
.L_x_30:
[----:B------:R-:W-:Y:S05]  /*3d50*/  BSYNC.RECONVERGENT B0 ;  /* 0x0000000000007941 */ /* 0x000fea0003800200 */
.L_x_29:
[----:B------:R-:W-:Y:S01]  /*3d60*/  ISETP.NE.AND P0, PT, R39, RZ, PT ;  /* 0x000000ff2700720c */ /* 0x000fe20003f05270 */
[----:B------:R-:W-:-:S12]  /*3d70*/  BSSY.RECONVERGENT B0, `(.L_x_42) ;  /* 0x00000ef000007945 */ /* 0x000fd80003800200 */
[----:B------:R-:W-:Y:S05]  /*3d80*/  @!P0 BRA `(.L_x_43) ;  /* 0x0000000c00b48947 */ /* 0x000fea0003800000 */
[----:B------:R-:W5:Y:S01]  /*3d90*/  S2UR UR5, SR_CgaCtaId ;  /* 0x00000000000579c3 */ /* 0x000f620000008800 */
[----:B------:R-:W-:Y:S01]  /*3da0*/  UMOV UR4, 0x400 ;  /* 0x0000040000047882 */ /* 0x000fe20000000000 */
[----:B0-----:R-:W-:Y:S01]  /*3db0*/  LDS.64 R10, [R24+0x118] ;  /* 0x00011800180a7984 */ /* 0x001fe20000000a00 */
[----:B------:R-:W-:-:S03]  /*3dc0*/  ISETP.NE.AND P0, PT, R40, RZ, PT ;  /* 0x000000ff2800720c */ /* 0x000fc60003f05270 */
[----:B------:R-:W-:Y:S01]  /*3dd0*/  LDS.64 R4, [R23+0x998] ;  /* 0x0009980017047984 */ /* 0x000fe20000000a00 */
[----:B-----5:R-:W-:-:S09]  /*3de0*/  ULEA UR4, UR5, UR4, 0x18 ;  /* 0x0000000405047291 */ /* 0x020fd2000f8ec0ff */
[----:B------:R-:W0:Y:S04]  /*3df0*/  LDS.64 R8, [UR4+0x1e58] ;  /* 0x001e5804ff087984 */ /* 0x000e280008000a00 */
[----:B------:R-:W5:Y:S04]  /*3e00*/  LDS.64 R6, [UR4+0x1438] ;  /* 0x00143804ff067984 */ /* 0x000f680008000a00 */
[----:B------:R-:W1:Y:S01]  /*3e10*/  LDS.64 R12, [UR4+0xa18] ;  /* 0x000a1804ff0c7984 */ /* 0x000e620008000a00 */
[----:B0-----:R-:W-:Y:S02]  /*3e20*/  DADD R8, R8, -R10 ;  /* 0x0000000008087229 */ /* 0x001fe4000000080a */
[----:B-----5:R-:W-:-:S06]  /*3e30*/  DADD R4, R6, -R4 ;  /* 0x0000000006047229 */ /* 0x020fcc0000000804 */
[----:B-1----:R-:W-:-:S08]  /*3e40*/  DADD R8, R12, R8 ;  /* 0x000000000c087229 */ /* 0x002fd00000000008 */
[----:B---3--:R-:W-:-:S07]  /*3e50*/  DADD R80, R8, -R4 ;  /* 0x0000000008507229 */ /* 0x008fce0000000804 */
[----:B------:R0:W-:Y:S01]  /*3e60*/  STS.64 [UR4+0xa18], R80 ;  /* 0x000a1850ff007988 */ /* 0x0001e20008000a04 */
[----:B------:R-:W-:Y:S05]  /*3e70*/  @!P0 BRA `(.L_x_43) ;  /* 0x0000000c00788947 */ /* 0x000fea0003800000 */
[----:B------:R-:W1:Y:S01]  /*3e80*/  LDC.64 R12, c[0x0][0x390] ;  /* 0x0000e400ff0c7b82 */ /* 0x000e620000000a00 */
[----:B------:R-:W1:Y:S01]  /*3e90*/  MUFU.RCP64H R5, UR44 ;  /* 0x0000002c00057d08 */ /* 0x000e620008001800 */
[----:B------:R-:W-:-:S07]  /*3ea0*/  IMAD.MOV.U32 R4, RZ, RZ, 0x1 ;  /* 0x00000001ff047424 */ /* 0x000fce00078e00ff */
[----:B------:R-:W3:Y:S01]  /*3eb0*/  I2F.F64 R10, UR41 ;  /* 0x00000029000a7d12 */ /* 0x000ee20008201c00 */
[----:B-1----:R-:W-:Y:S02]  /*3ec0*/  DFMA R8, R4, -R12, 1 ;  /* 0x3ff000000408742b */ /* 0x002fe4000000080c */
[----:B---3--:R-:W-:-:S06]  /*3ed0*/  DADD R10, R10, -0.5 ;  /* 0xbfe000000a0a7429 */ /* 0x008fcc0000000000 */
        /* <DEDUP_REMOVED lines=12> */
[----:B------:R-:W1:Y:S01]  /*3fa0*/  LDCU.64 UR4, c[0x0][0x390] ;  /* 0x00007200ff0477ac */ /* 0x000e620008000a00 */
[----:B------:R-:W-:Y:S01]  /*3fb0*/  MOV R0, 0x3ff0 ;  /* 0x00003ff000007802 */ /* 0x000fe20000000f00 */
[----:B-1----:R-:W-:Y:S02]  /*3fc0*/  IMAD.U32 R4, RZ, RZ, UR4 ;  /* 0x00000004ff047e24 */ /* 0x002fe4000f8e00ff */
[----:B------:R-:W-:-:S07]  /*3fd0*/  IMAD.U32 R5, RZ, RZ, UR5 ;  /* 0x00000005ff057e24 */ /* 0x000fce000f8e00ff */
[----:B0-2-4-:R-:W-:Y:S05]  /*3fe0*/  CALL.REL.NOINC `($__internal_0_$__cuda_sm20_div_rn_f64_full) ;  /* 0x0000000c007c7944 */ /* 0x015fea0003c00000 */
.L_x_44:
[----:B------:R-:W-:Y:S01]  /*3ff0*/  DADD R88, R86, -4 ;  /* 0xc010000056587429 */ /* 0x000fe20000000000 */
[----:B------:R-:W-:Y:S01]  /*4000*/  BSSY.RECONVERGENT B1, `(.L_x_45) ;  /* 0x0000006000017945 */ /* 0x000fe20003800200 */
[----:B------:R-:W-:-:S06]  /*4010*/  MOV R0, 0x4060 ;  /* 0x0000406000007802 */ /* 0x000fcc0000000f00 */
[----:B------:R-:W-:-:S10]  /*4020*/  DADD R4, -RZ, |R88| ;  /* 0x00000000ff047229 */ /* 0x000fd40000000558 */
[----:B------:R-:W-:Y:S02]  /*4030*/  IMAD.MOV.U32 R6, RZ, RZ, R4 ;  /* 0x000000ffff067224 */ /* 0x000fe400078e0004 */
[----:B------:R-:W-:-:S07]  /*4040*/  IMAD.MOV.U32 R7, RZ, RZ, R5 ;  /* 0x000000ffff077224 */ /* 0x000fce00078e0005 */
[----:B0-2-4-:R-:W-:Y:S05]  /*4050*/  CALL.REL.NOINC `($_Z14gpu_fdtd_shmemiiddiidiiPdS_S_$__internal_accurate_pow) ;  /* 0x0000001000d07944 */ /* 0x015fea0003c00000 */
[----:B------:R-:W-:Y:S05]  /*4060*/  BSYNC.RECONVERGENT B1 ;  /* 0x0000000000017941 */ /* 0x000fea0003800200 */
.L_x_45:
        /* <DEDUP_REMOVED lines=14> */
.L_x_47:
[----:B------:R-:W-:Y:S05]  /*4150*/  BSYNC.RECONVERGENT B1 ;  /* 0x0000000000017941 */ /* 0x000fea0003800200 */
.L_x_46:
        /* <DEDUP_REMOVED lines=71> */
.L_x_49:
[----:B------:R-:W-:Y:S05]  /*45d0*/  BSYNC.RECONVERGENT B1 ;  /* 0x0000000000017941 */ /* 0x000fea0003800200 */
.L_x_48:
        /* <DEDUP_REMOVED lines=20> */
.L_x_50:
        /* <DEDUP_REMOVED lines=23> */
.L_x_52:
[----:B------:R-:W-:Y:S05]  /*4890*/  BSYNC.RECONVERGENT B1 ;  /* 0x0000000000017941 */ /* 0x000fea0003800200 */
.L_x_51:
        /* <DEDUP_REMOVED lines=25> */
.L_x_54:
[----:B------:R-:W-:Y:S05]  /*4a30*/  BSYNC.RECONVERGENT B1 ;  /* 0x0000000000017941 */ /* 0x000fea0003800200 */
.L_x_53:
        /* <DEDUP_REMOVED lines=11> */
[----:B------:R-:W-:Y:S01]  /*4af0*/  ISETP.NE.U32.AND P0, PT, R3, 0x1, PT ;  /* 0x000000010300780c */ /* 0x000fe20003f05070 */
[----:B------:R-:W0:Y:S01]  /*4b00*/  S2UR UR5, SR_CgaCtaId ;  /* 0x00000000000579c3 */ /* 0x000e220000008800 */
[----:B------:R-:W-:-:S02]  /*4b10*/  UMOV UR4, 0x400 ;  /* 0x0000040000047882 */ /* 0x000fc40000000000 */
[----:B------:R-:W-:Y:S02]  /*4b20*/  FSEL R82, R82, -8.06006814911005101289e+34, !P0 ;  /* 0xf9785eba52527808 */ /* 0x000fe40004000000 */
[----:B------:R-:W-:Y:S01]  /*4b30*/  FSEL R83, -R43, 0.11223486810922622681, !P0 ;  /* 0x3de5db652b537808 */ /* 0x000fe20004000100 */
[----:B0-----:R-:W-:-:S05]  /*4b40*/  ULEA UR4, UR5, UR4, 0x18 ;  /* 0x0000000405047291 */ /* 0x001fca000f8ec0ff */
        /* <DEDUP_REMOVED lines=16> */
[----:B------:R0:W-:Y:S04]  /*4c50*/  STS.64 [UR4+0xa18], R20 ;  /* 0x000a1814ff007988 */ /* 0x0001e80008000a04 */
.L_x_43:
[----:B------:R-:W-:Y:S05]  /*4c60*/  BSYNC.RECONVERGENT B0 ;  /* 0x0000000000007941 */ /* 0x000fea0003800200 */
.L_x_42:
[----:B------:R-:W5:Y:S04]  /*4c70*/  LDS.64 R4, [R17+0x98] ;  /* 0x0000980011047984 */ /* 0x000f680000000a00 */
[----:B-----5:R0:W-:Y:S02]  /*4c80*/  STG.E.64 desc[UR38][R78.64], R4 ;  /* 0x000000044e007986 */ /* 0x0201e4000c101b26 */
.L_x_1:
[----:B------:R-:W-:Y:S05]  /*4c90*/  WARPSYNC.ALL ;  /* 0x0000000000007948 */ /* 0x000fea0003800000 */
[----:B------:R-:W-:Y:S01]  /*4ca0*/  BAR.SYNC.DEFER_BLOCKING 0x0 ;  /* 0x0000000000007b1d */ /* 0x000fe20000010000 */
[----:B------:R-:W-:Y:S01]  /*4cb0*/  ISETP.NE.AND P1, PT, R41, RZ, PT ;  /* 0x000000ff2900720c */ /* 0x000fe20003f25270 */
[----:B------:R-:W-:Y:S01]  /*4cc0*/  UIADD3 UR40, UPT, UPT, UR40, 0x1, URZ ;  /* 0x0000000128287890 */ /* 0x000fe2000fffe0ff */
[----:B------:R-:W-:-:S03]  /*4cd0*/  ISETP.NE.AND P0, PT, R42, RZ, PT ;  /* 0x000000ff2a00720c */ /* 0x000fc60003f05270 */
[----:B------:R-:W-:-:S08]  /*4ce0*/  UISETP.NE.AND UP0, UPT, UR40, 0x1, UPT ;  /* 0x000000012800788c */ /* 0x000fd0000bf05270 */
[----:B0-----:R-:W-:Y:S04]  /*4cf0*/  @P1 LDS.64 R12, [R17+0x128] ;  /* 0x00012800110c1984 */ /* 0x001fe80000000a00 */
[----:B------:R-:W0:Y:S04]  /*4d00*/  @P1 LDS.64 R4, [R17+0x98] ;  /* 0x0000980011041984 */ /* 0x000e280000000a00 */
[----:B------:R-:W-:Y:S04]  /*4d10*/  @P0 LDS.64 R6, [R17+0xa0] ;  /* 0x0000a00011060984 */ /* 0x000fe80000000a00 */
[----:B------:R-:W5:Y:S04]  /*4d20*/  @P0 LDS.64 R8, [R17+0x98] ;  /* 0x0000980011080984 */ /* 0x000f680000000a00 */
[----:B------:R-:W1:Y:S04]  /*4d30*/  @P1 LDS.64 R14, [R27+0x98] ;  /* 0x000098001b0e1984 */ /* 0x000e680000000a00 */
[----:B------:R-:W2:Y:S01]  /*4d40*/  @P0 LDS.64 R10, [R26+0x98] ;  /* 0x000098001a0a0984 */ /* 0x000ea20000000a00 */
[----:B0-----:R-:W-:-:S02]  /*4d50*/  @P1 DADD R4, R12, -R4 ;  /* 0x000000000c041229 */ /* 0x001fc40000000804 */
[----:B-----5:R-:W-:-:S06]  /*4d60*/  @P0 DADD R6, -R8, R6 ;  /* 0x0000000008060229 */ /* 0x020fcc0000000106 */
[----:B-1----:R-:W-:Y:S02]  /*4d70*/  @P1 DFMA R4, R4, 0.5, R14 ;  /* 0x3fe000000404182b */ /* 0x002fe4000000000e */
[----:B--2---:R-:W-:-:S05]  /*4d80*/  @P0 DFMA R6, R6, -0.5, R10 ;  /* 0xbfe000000606082b */ /* 0x004fca000000000a */
[----:B------:R1:W-:Y:S04]  /*4d90*/  @P1 STG.E.64 desc[UR38][R74.64], R4 ;  /* 0x000000044a001986 */ /* 0x0003e8000c101b26 */
[----:B------:R1:W-:Y:S01]  /*4da0*/  @P0 STG.E.64 desc[UR38][R76.64], R6 ;  /* 0x000000064c000986 */ /* 0x0003e2000c101b26 */
[----:B------:R-:W-:Y:S06]  /*4db0*/  BAR.SYNC.DEFER_BLOCKING 0x0 ;  /* 0x0000000000007b1d */ /* 0x000fec0000010000 */
[----:B------:R-:W-:Y:S05]  /*4dc0*/  BRA.U UP0, `(.L_x_55) ;  /* 0xffffffbd00487547 */ /* 0x000fea000b83ffff */
[----:B------:R-:W-:Y:S05]  /*4dd0*/  EXIT ;  /* 0x000000000000794d */ /* 0x000fea0003800000 */
        .weak           $__internal_0_$__cuda_sm20_div_rn_f64_full
        .type           $__internal_0_$__cuda_sm20_div_rn_f64_full,@function
        .size           $__internal_0_$__cuda_sm20_div_rn_f64_full,($_Z14gpu_fdtd_shmemiiddiidiiPdS_S_$__internal_accurate_pow - $__internal_0_$__cuda_sm20_div_rn_f64_full)
$__internal_0_$__cuda_sm20_div_rn_f64_full:
[----:B------:R-:W-:Y:S01]  /*4de0*/  LOP3.LUT R14, R5, 0x7ff00000, RZ, 0xc0, !PT ;  /* 0x7ff00000050e7812 */ /* 0x000fe200078ec0ff */
[----:B------:R-:W-:Y:S01]  /*4df0*/  IMAD.MOV.U32 R12, RZ, RZ, 0x1ca00000 ;  /* 0x1ca00000ff0c7424 */ /* 0x000fe200078e00ff */
[----:B------:R-:W-:Y:S01]  /*4e00*/  LOP3.LUT R3, R7, 0x7ff00000, RZ, 0xc0, !PT ;  /* 0x7ff0000007037812 */ /* 0x000fe200078ec0ff */
[----:B------:R-:W-:Y:S01]  /*4e10*/  IMAD.MOV.U32 R82, RZ, RZ, R6 ;  /* 0x000000ffff527224 */ /* 0x000fe200078e0006 */
[----:B------:R-:W-:Y:S01]  /*4e20*/  BSSY.RECONVERGENT B2, `(.L_x_56) ;  /* 0x0000054000027945 */ /* 0x000fe20003800200 */
[----:B------:R-:W-:Y:S01]  /*4e30*/  IMAD.MOV.U32 R86, RZ, RZ, 0x1 ;  /* 0x00000001ff567424 */ /* 0x000fe200078e00ff */
[----:B------:R-:W-:-:S04]  /*4e40*/  ISETP.GE.U32.AND P0, PT, R3, R14, PT ;  /* 0x0000000e0300720c */ /* 0x000fc80003f06070 */
[----:B------:R-:W-:Y:S02]  /*4e50*/  SEL R13, R12, 0x63400000, !P0 ;  /* 0x634000000c0d7807 */ /* 0x000fe40004000000 */
[----:B------:R-:W-:Y:S02]  /*4e60*/  FSETP.GEU.AND P0, PT, |R7|, 1.469367938527859385e-39, PT ;  /* 0x001000000700780b */ /* 0x000fe40003f0e200 */
[----:B------:R-:W-:Y:S01]  /*4e70*/  LOP3.LUT R83, R13, 0x800fffff, R7, 0xf8, !PT ;  /* 0x800fffff0d537812 */ /* 0x000fe200078ef807 */
[----:B------:R-:W-:-:S10]  /*4e80*/  IMAD.MOV.U32 R13, RZ, RZ, R3 ;  /* 0x000000ffff0d7224 */ /* 0x000fd400078e0003 */
[----:B------:R-:W-:Y:S01]  /*4e90*/  @!P0 LOP3.LUT R8, R5, 0x7ff00000, RZ, 0xc0, !PT ;  /* 0x7ff0000005088812 */ /* 0x000fe200078ec0ff */
[----:B------:R-:W-:-:S03]  /*4ea0*/  @!P0 IMAD.MOV.U32 R84, RZ, RZ, RZ ;  /* 0x000000ffff548224 */ /* 0x000fc600078e00ff */
[----:B------:R-:W-:Y:S02]  /*4eb0*/  @!P0 ISETP.GE.U32.AND P1, PT, R3, R8, PT ;  /* 0x000000080300820c */ /* 0x000fe40003f26070 */
[C---:B------:R-:W-:Y:S02]  /*4ec0*/  LOP3.LUT R8, R5.reuse, 0x800fffff, RZ, 0xc0, !PT ;  /* 0x800fffff05087812 */ /* 0x040fe400078ec0ff */
[----:B------:R-:W-:Y:S02]  /*4ed0*/  @!P0 SEL R15, R12, 0x63400000, !P1 ;  /* 0x634000000c0f8807 */ /* 0x000fe40004800000 */
[----:B------:R-:W-:Y:S02]  /*4ee0*/  FSETP.GEU.AND P1, PT, |R5|, 1.469367938527859385e-39, PT ;  /* 0x001000000500780b */ /* 0x000fe40003f2e200 */
[----:B------:R-:W-:Y:S01]  /*4ef0*/  LOP3.LUT R9, R8, 0x3ff00000, RZ, 0xfc, !PT ;  /* 0x3ff0000008097812 */ /* 0x000fe200078efcff */
[----:B------:R-:W-:Y:S01]  /*4f00*/  IMAD.MOV.U32 R8, RZ, RZ, R4 ;  /* 0x000000ffff087224 */ /* 0x000fe200078e0004 */
[----:B------:R-:W-:-:S04]  /*4f10*/  @!P0 LOP3.LUT R15, R15, 0x80000000, R7, 0xf8, !PT ;  /* 0x800000000f0f8812 */ /* 0x000fc800078ef807 */
[----:B------:R-:W-:-:S05]  /*4f20*/  @!P0 LOP3.LUT R85, R15, 0x100000, RZ, 0xfc, !PT ;  /* 0x001000000f558812 */ /* 0x000fca00078efcff */
[----:B------:R-:W-:Y:S02]  /*4f30*/  @!P1 DMUL R8, R4, 8.98846567431157953865e+307 ;  /* 0x7fe0000004089828 */ /* 0x000fe40000000000 */
[----:B------:R-:W-:-:S04]  /*4f40*/  @!P0 DFMA R82, R82, 2, -R84 ;  /* 0x400000005252882b */ /* 0x000fc80000000854 */
[----:B------:R-:W0:Y:S04]  /*4f50*/  MUFU.RCP64H R87, R9 ;  /* 0x0000000900577308 */ /* 0x000e280000001800 */
[----:B------:R-:W-:Y:S02]  /*4f60*/  @!P1 LOP3.LUT R14, R9, 0x7ff00000, RZ, 0xc0, !PT ;  /* 0x7ff00000090e9812 */ /* 0x000fe400078ec0ff */
[----:B------:R-:W-:-:S03]  /*4f70*/  @!P0 LOP3.LUT R13, R83, 0x7ff00000, RZ, 0xc0, !PT ;  /* 0x7ff00000530d8812 */ /* 0x000fc600078ec0ff */
[----:B------:R-:W-:Y:S02]  /*4f80*/  VIADD R43, R14, 0xffffffff ;  /* 0xffffffff0e2b7836 */ /* 0x000fe40000000000 */
[----:B------:R-:W-:-:S05]  /*4f90*/  VIADD R15, R13, 0xffffffff ;  /* 0xffffffff0d0f7836 */ /* 0x000fca0000000000 */
[----:B------:R-:W-:Y:S01]  /*4fa0*/  ISETP.GT.U32.AND P0, PT, R15, 0x7feffffe, PT ;  /* 0x7feffffe0f00780c */ /* 0x000fe20003f04070 */
[----:B0-----:R-:W-:-:S03]  /*4fb0*/  DFMA R84, R86, -R8, 1 ;  /* 0x3ff000005654742b */ /* 0x001fc60000000808 */
[----:B------:R-:W-:-:S05]  /*4fc0*/  ISETP.GT.U32.OR P0, PT, R43, 0x7feffffe, P0 ;  /* 0x7feffffe2b00780c */ /* 0x000fca0000704470 */
[----:B------:R-:W-:-:S08]  /*4fd0*/  DFMA R84, R84, R84, R84 ;  /* 0x000000545454722b */ /* 0x000fd00000000054 */
[----:B------:R-:W-:-:S08]  /*4fe0*/  DFMA R84, R86, R84, R86 ;  /* 0x000000545654722b */ /* 0x000fd00000000056 */
[----:B------:R-:W-:-:S08]  /*4ff0*/  DFMA R88, R84, -R8, 1 ;  /* 0x3ff000005458742b */ /* 0x000fd00000000808 */
[----:B------:R-:W-:-:S08]  /*5000*/  DFMA R88, R84, R88, R84 ;  /* 0x000000585458722b */ /* 0x000fd00000000054 */
[----:B------:R-:W-:-:S08]  /*5010*/  DMUL R86, R88, R82 ;  /* 0x0000005258567228 */ /* 0x000fd00000000000 */
[----:B------:R-:W-:-:S08]  /*5020*/  DFMA R84, R86, -R8, R82 ;  /* 0x800000085654722b */ /* 0x000fd00000000052 */
[----:B------:R-:W-:Y:S01]  /*5030*/  DFMA R84, R88, R84, R86 ;  /* 0x000000545854722b */ /* 0x000fe20000000056 */
[----:B------:R-:W-:Y:S10]  /*5040*/  @P0 BRA `(.L_x_57) ;  /* 0x0000000000700947 */ /* 0x000ff40003800000 */
[----:B------:R-:W-:-:S04]  /*5050*/  LOP3.LUT R6, R5, 0x7ff00000, RZ, 0xc0, !PT ;  /* 0x7ff0000005067812 */ /* 0x000fc800078ec0ff */
[CC--:B------:R-:W-:Y:S02]  /*5060*/  ISETP.GE.U32.AND P0, PT, R3.reuse, R6.reuse, PT ;  /* 0x000000060300720c */ /* 0x0c0fe40003f06070 */
[----:B------:R-:W-:Y:S01]  /*5070*/  VIADDMNMX R3, R3, -R6, 0xb9600000, !PT ;  /* 0xb960000003037446 */ /* 0x000fe20007800906 */
[----:B------:R-:W-:Y:S01]  /*5080*/  IMAD.MOV.U32 R6, RZ, RZ, RZ ;  /* 0x000000ffff067224 */ /* 0x000fe200078e00ff */
[----:B------:R-:W-:Y:S02]  /*5090*/  SEL R12, R12, 0x63400000, !P0 ;  /* 0x634000000c0c7807 */ /* 0x000fe40004000000 */
[----:B------:R-:W-:-:S05]  /*50a0*/  VIMNMX R3, PT, PT, R3, 0x46a00000, PT ;  /* 0x46a0000003037848 */ /* 0x000fca0003fe0100 */
[----:B------:R-:W-:-:S04]  /*50b0*/  IMAD.IADD R3, R3, 0x1, -R12 ;  /* 0x0000000103037824 */ /* 0x000fc800078e0a0c */
[----:B------:R-:W-:-:S06]  /*50c0*/  VIADD R7, R3, 0x7fe00000 ;  /* 0x7fe0000003077836 */ /* 0x000fcc0000000000 */
[----:B------:R-:W-:-:S10]  /*50d0*/  DMUL R86, R84, R6 ;  /* 0x0000000654567228 */ /* 0x000fd40000000000 */
[----:B------:R-:W-:-:S13]  /*50e0*/  FSETP.GTU.AND P0, PT, |R87|, 1.469367938527859385e-39, PT ;  /* 0x001000005700780b */ /* 0x000fda0003f0c200 */
[----:B------:R-:W-:Y:S05]  /*50f0*/  @P0 BRA `(.L_x_58) ;  /* 0x0000000000980947 */ /* 0x000fea0003800000 */
[----:B------:R-:W-:Y:S01]  /*5100*/  DFMA R8, R84, -R8, R82 ;  /* 0x800000085408722b */ /* 0x000fe20000000052 */
[----:B------:R-:W-:-:S09]  /*5110*/  IMAD.MOV.U32 R6, RZ, RZ, RZ ;  /* 0x000000ffff067224 */ /* 0x000fd200078e00ff */
[C---:B------:R-:W-:Y:S02]  /*5120*/  FSETP.NEU.AND P0, PT, R9.reuse, RZ, PT ;  /* 0x000000ff0900720b */ /* 0x040fe40003f0d000 */
[----:B------:R-:W-:-:S04]  /*5130*/  LOP3.LUT R4, R9, 0x80000000, R5, 0x48, !PT ;  /* 0x8000000009047812 */ /* 0x000fc800078e4805 */
[----:B------:R-:W-:-:S07]  /*5140*/  LOP3.LUT R7, R4, R7, RZ, 0xfc, !PT ;  /* 0x0000000704077212 */ /* 0x000fce00078efcff */
[----:B------:R-:W-:Y:S05]  /*5150*/  @!P0 BRA `(.L_x_58) ;  /* 0x0000000000808947 */ /* 0x000fea0003800000 */
[----:B------:R-:W-:Y:S01]  /*5160*/  IMAD.MOV R9, RZ, RZ, -R3 ;  /* 0x000000ffff097224 */ /* 0x000fe200078e0a03 */
[----:B------:R-:W-:Y:S01]  /*5170*/  DMUL.RP R6, R84, R6 ;  /* 0x0000000654067228 */ /* 0x000fe20000008000 */
[----:B------:R-:W-:Y:S01]  /*5180*/  IMAD.MOV.U32 R8, RZ, RZ, RZ ;  /* 0x000000ffff087224 */ /* 0x000fe200078e00ff */
[----:B------:R-:W-:-:S05]  /*5190*/  IADD3 R3, PT, PT, -R3, -0x43300000, RZ ;  /* 0xbcd0000003037810 */ /* 0x000fca0007ffe1ff */
[----:B------:R-:W-:-:S03]  /*51a0*/  DFMA R84, R86, -R8, R84 ;  /* 0x800000085654722b */ /* 0x000fc60000000054 */
[----:B------:R-:W-:-:S07]  /*51b0*/  LOP3.LUT R4, R7, R4, RZ, 0x3c, !PT ;  /* 0x0000000407047212 */ /* 0x000fce00078e3cff */
[----:B------:R-:W-:-:S04]  /*51c0*/  FSETP.NEU.AND P0, PT, |R85|, R3, PT ;  /* 0x000000035500720b */ /* 0x000fc80003f0d200 */
[----:B------:R-:W-:Y:S02]  /*51d0*/  FSEL R6, R6, R86, !P0 ;  /* 0x0000005606067208 */ /* 0x000fe40004000000 */
[----:B------:R-:W-:-:S03]  /*51e0*/  FSEL R87, R4, R87, !P0 ;  /* 0x0000005704577208 */ /* 0x000fc60004000000 */
[----:B------:R-:W-:Y:S01]  /*51f0*/  IMAD.MOV.U32 R86, RZ, RZ, R6 ;  /* 0x000000ffff567224 */ /* 0x000fe200078e0006 */
[----:B------:R-:W-:Y:S06]  /*5200*/  BRA `(.L_x_58) ;  /* 0x0000000000547947 */ /* 0x000fec0003800000 */
.L_x_57:
[----:B------:R-:W-:-:S14]  /*5210*/  DSETP.NAN.AND P0, PT, R6, R6, PT ;  /* 0x000000060600722a */ /* 0x000fdc0003f08000 */
[----:B------:R-:W-:Y:S05]  /*5220*/  @P0 BRA `(.L_x_59) ;  /* 0x0000000000440947 */ /* 0x000fea0003800000 */
[----:B------:R-:W-:-:S14]  /*5230*/  DSETP.NAN.AND P0, PT, R4, R4, PT ;  /* 0x000000040400722a */ /* 0x000fdc0003f08000 */
[----:B------:R-:W-:Y:S05]  /*5240*/  @P0 BRA `(.L_x_60) ;  /* 0x0000000000300947 */ /* 0x000fea0003800000 */
[----:B------:R-:W-:Y:S01]  /*5250*/  ISETP.NE.AND P0, PT, R13, R14, PT ;  /* 0x0000000e0d00720c */ /* 0x000fe20003f05270 */
[----:B------:R-:W-:Y:S02]  /*5260*/  IMAD.MOV.U32 R86, RZ, RZ, 0x0 ;  /* 0x00000000ff567424 */ /* 0x000fe400078e00ff */
[----:B------:R-:W-:-:S10]  /*5270*/  IMAD.MOV.U32 R87, RZ, RZ, -0x80000 ;  /* 0xfff80000ff577424 */ /* 0x000fd400078e00ff */
[----:B------:R-:W-:Y:S05]  /*5280*/  @!P0 BRA `(.L_x_58) ;  /* 0x0000000000348947 */ /* 0x000fea0003800000 */
[----:B------:R-:W-:Y:S02]  /*5290*/  ISETP.NE.AND P0, PT, R13, 0x7ff00000, PT ;  /* 0x7ff000000d00780c */ /* 0x000fe40003f05270 */
[----:B------:R-:W-:Y:S02]  /*52a0*/  LOP3.LUT R87, R7, 0x80000000, R5, 0x48, !PT ;  /* 0x8000000007577812 */ /* 0x000fe400078e4805 */
[----:B------:R-:W-:-:S13]  /*52b0*/  ISETP.EQ.OR P0, PT, R14, RZ, !P0 ;  /* 0x000000ff0e00720c */ /* 0x000fda0004702670 */
[----:B------:R-:W-:Y:S01]  /*52c0*/  @P0 LOP3.LUT R3, R87, 0x7ff00000, RZ, 0xfc, !PT ;  /* 0x7ff0000057030812 */ /* 0x000fe200078efcff */
[----:B------:R-:W-:Y:S02]  /*52d0*/  @!P0 IMAD.MOV.U32 R86, RZ, RZ, RZ ;  /* 0x000000ffff568224 */ /* 0x000fe400078e00ff */
[----:B------:R-:W-:Y:S02]  /*52e0*/  @P0 IMAD.MOV.U32 R86, RZ, RZ, RZ ;  /* 0x000000ffff560224 */ /* 0x000fe400078e00ff */
[----:B------:R-:W-:Y:S01]  /*52f0*/  @P0 IMAD.MOV.U32 R87, RZ, RZ, R3 ;  /* 0x000000ffff570224 */ /* 0x000fe200078e0003 */
[----:B------:R-:W-:Y:S06]  /*5300*/  BRA `(.L_x_58) ;  /* 0x0000000000147947 */ /* 0x000fec0003800000 */
.L_x_60:
[----:B------:R-:W-:Y:S01]  /*5310*/  LOP3.LUT R87, R5, 0x80000, RZ, 0xfc, !PT ;  /* 0x0008000005577812 */ /* 0x000fe200078efcff */
[----:B------:R-:W-:Y:S01]  /*5320*/  IMAD.MOV.U32 R86, RZ, RZ, R4 ;  /* 0x000000ffff567224 */ /* 0x000fe200078e0004 */
[----:B------:R-:W-:Y:S06]  /*5330*/  BRA `(.L_x_58) ;  /* 0x0000000000087947 */ /* 0x000fec0003800000 */
.L_x_59:
[----:B------:R-:W-:Y:S01]  /*5340*/  LOP3.LUT R87, R7, 0x80000, RZ, 0xfc, !PT ;  /* 0x0008000007577812 */ /* 0x000fe200078efcff */
[----:B------:R-:W-:-:S07]  /*5350*/  IMAD.MOV.U32 R86, RZ, RZ, R6 ;  /* 0x000000ffff567224 */ /* 0x000fce00078e0006 */
.L_x_58:
[----:B------:R-:W-:Y:S05]  /*5360*/  BSYNC.RECONVERGENT B2 ;  /* 0x0000000000027941 */ /* 0x000fea0003800200 */
.L_x_56:
[----:B------:R-:W-:Y:S02]  /*5370*/  IMAD.MOV.U32 R4, RZ, RZ, R0 ;  /* 0x000000ffff047224 */ /* 0x000fe400078e0000 */
[----:B------:R-:W-:-:S04]  /*5380*/  IMAD.MOV.U32 R5, RZ, RZ, 0x0 ;  /* 0x00000000ff057424 */ /* 0x000fc800078e00ff */
[----:B------:R-:W-:Y:S05]  /*5390*/  RET.REL.NODEC R4 `(_Z14gpu_fdtd_shmemiiddiidiiPdS_S_) ;  /* 0xffffffac04187950 */ /* 0x000fea0003c3ffff */
        .type           $_Z14gpu_fdtd_shmemiiddiidiiPdS_S_$__internal_accurate_pow,@function
        .size           $_Z14gpu_fdtd_shmemiiddiidiiPdS_S_$__internal_accurate_pow,($_Z14gpu_fdtd_shmemiiddiidiiPdS_S_$__internal_trig_reduction_slowpathd - $_Z14gpu_fdtd_shmemiiddiidiiPdS_S_$__internal_accurate_pow)
$_Z14gpu_fdtd_shmemiiddiidiiPdS_S_$__internal_accurate_pow:
[----:B------:R-:W-:Y:S01]  /*53a0*/  ISETP.GT.U32.AND P0, PT, R7, 0xfffff, PT ;  /* 0x000fffff0700780c */ /* 0x000fe20003f04070 */
[----:B------:R-:W-:Y:S01]  /*53b0*/  IMAD.MOV.U32 R4, RZ, RZ, R6 ;  /* 0x000000ffff047224 */ /* 0x000fe200078e0006 */
[--C-:B------:R-:W-:Y:S01]  /*53c0*/  SHF.R.U32.HI R3, RZ, 0x14, R7.reuse ;  /* 0x00000014ff037819 */ /* 0x100fe20000011607 */
[----:B------:R-:W-:Y:S01]  /*53d0*/  IMAD.MOV.U32 R5, RZ, RZ, R7 ;  /* 0x000000ffff057224 */ /* 0x000fe200078e0007 */
[----:B------:R-:W-:Y:S01]  /*53e0*/  UMOV UR4, 0x7d2cafe2 ;  /* 0x7d2cafe200047882 */ /* 0x000fe20000000000 */
[----:B------:R-:W-:Y:S01]  /*53f0*/  UMOV UR5, 0x3eb0f5ff ;  /* 0x3eb0f5ff00057882 */ /* 0x000fe20000000000 */
[----:B------:R-:W-:Y:S01]  /*5400*/  UMOV UR6, 0x3b39803f ;  /* 0x3b39803f00067882 */ /* 0x000fe20000000000 */
[----:B------:R-:W-:-:S06]  /*5410*/  UMOV UR7, 0x3c7abc9e ;  /* 0x3c7abc9e00077882 */ /* 0x000fcc0000000000 */
[----:B------:R-:W-:-:S10]  /*5420*/  @!P0 DMUL R4, R4, 1.80143985094819840000e+16 ;  /* 0x4350000004048828 */ /* 0x000fd40000000000 */
[----:B------:R-:W-:Y:S01]  /*5430*/  @!P0 IMAD.MOV.U32 R7, RZ, RZ, R5 ;  /* 0x000000ffff078224 */ /* 0x000fe200078e0005 */
[----:B------:R-:W-:Y:S01]  /*5440*/  @!P0 LEA.HI R3, R5, 0xffffffca, RZ, 0xc ;  /* 0xffffffca05038811 */ /* 0x000fe200078f60ff */
[----:B------:R-:W-:-:S03]  /*5450*/  @!P0 IMAD.MOV.U32 R6, RZ, RZ, R4 ;  /* 0x000000ffff068224 */ /* 0x000fc600078e0004 */
[----:B------:R-:W-:Y:S01]  /*5460*/  LOP3.LUT R7, R7, 0x800fffff, RZ, 0xc0, !PT ;  /* 0x800fffff07077812 */ /* 0x000fe200078ec0ff */
[----:B------:R-:W-:Y:S02]  /*5470*/  IMAD.MOV.U32 R12, RZ, RZ, R6 ;  /* 0x000000ffff0c7224 */ /* 0x000fe400078e0006 */
[----:B------:R-:W-:Y:S01]  /*5480*/  IMAD.MOV.U32 R6, RZ, RZ, RZ ;  /* 0x000000ffff067224 */ /* 0x000fe200078e00ff */
[----:B------:R-:W-:-:S04]  /*5490*/  LOP3.LUT R13, R7, 0x3ff00000, RZ, 0xfc, !PT ;  /* 0x3ff00000070d7812 */ /* 0x000fc800078efcff */
[----:B------:R-:W-:-:S13]  /*54a0*/  ISETP.GE.U32.AND P0, PT, R13, 0x3ff6a09f, PT ;  /* 0x3ff6a09f0d00780c */ /* 0x000fda0003f06070 */
[----:B------:R-:W-:-:S04]  /*54b0*/  @P0 VIADD R5, R13, 0xfff00000 ;  /* 0xfff000000d050836 */ /* 0x000fc80000000000 */
[----:B------:R-:W-:-:S06]  /*54c0*/  @P0 IMAD.MOV.U32 R13, RZ, RZ, R5 ;  /* 0x000000ffff0d0224 */ /* 0x000fcc00078e0005 */
[C---:B------:R-:W-:Y:S02]  /*54d0*/  DADD R14, R12.reuse, 1 ;  /* 0x3ff000000c0e7429 */ /* 0x040fe40000000000 */
[----:B------:R-:W-:-:S04]  /*54e0*/  DADD R12, R12, -1 ;  /* 0xbff000000c0c7429 */ /* 0x000fc80000000000 */
[----:B------:R-:W0:Y:S02]  /*54f0*/  MUFU.RCP64H R7, R15 ;  /* 0x0000000f00077308 */ /* 0x000e240000001800 */
[----:B0-----:R-:W-:-:S08]  /*5500*/  DFMA R4, -R14, R6, 1 ;  /* 0x3ff000000e04742b */ /* 0x001fd00000000106 */
[----:B------:R-:W-:-:S08]  /*5510*/  DFMA R4, R4, R4, R4 ;  /* 0x000000040404722b */ /* 0x000fd00000000004 */
[----:B------:R-:W-:Y:S01]  /*5520*/  DFMA R4, R6, R4, R6 ;  /* 0x000000040604722b */ /* 0x000fe20000000006 */
[----:B------:R-:W-:Y:S02]  /*5530*/  IMAD.MOV.U32 R6, RZ, RZ, 0x41ad3b5a ;  /* 0x41ad3b5aff067424 */ /* 0x000fe400078e00ff */
[----:B------:R-:W-:-:S05]  /*5540*/  IMAD.MOV.U32 R7, RZ, RZ, 0x3ed0f5d2 ;  /* 0x3ed0f5d2ff077424 */ /* 0x000fca00078e00ff */
[----:B------:R-:W-:-:S08]  /*5550*/  DMUL R86, R12, R4 ;  /* 0x000000040c567228 */ /* 0x000fd00000000000 */
[----:B------:R-:W-:-:S08]  /*5560*/  DFMA R86, R12, R4, R86 ;  /* 0x000000040c56722b */ /* 0x000fd00000000056 */
[----:B------:R-:W-:Y:S02]  /*5570*/  DMUL R8, R86, R86 ;  /* 0x0000005656087228 */ /* 0x000fe40000000000 */
[----:B------:R-:W-:-:S06]  /*5580*/  DADD R84, R12, -R86 ;  /* 0x000000000c547229 */ /* 0x000fcc0000000856 */
[----:B------:R-:W-:Y:S01]  /*5590*/  DFMA R6, R8, UR4, R6 ;  /* 0x0000000408067c2b */ /* 0x000fe20008000006 */
[----:B------:R-:W-:Y:S01]  /*55a0*/  UMOV UR4, 0x75488a3f ;  /* 0x75488a3f00047882 */ /* 0x000fe20000000000 */
[----:B------:R-:W-:Y:S01]  /*55b0*/  UMOV UR5, 0x3ef3b20a ;  /* 0x3ef3b20a00057882 */ /* 0x000fe20000000000 */
[----:B------:R-:W-:-:S05]  /*55c0*/  DADD R84, R84, R84 ;  /* 0x0000000054547229 */ /* 0x000fca0000000054 */
[----:B------:R-:W-:Y:S01]  /*55d0*/  DFMA R6, R8, R6, UR4 ;  /* 0x0000000408067e2b */ /* 0x000fe20008000006 */
[----:B------:R-:W-:Y:S01]  /*55e0*/  UMOV UR4, 0xe4faecd5 ;  /* 0xe4faecd500047882 */ /* 0x000fe20000000000 */
[----:B------:R-:W-:Y:S01]  /*55f0*/  UMOV UR5, 0x3f1745cd ;  /* 0x3f1745cd00057882 */ /* 0x000fe20000000000 */
[----:B------:R-:W-:-:S05]  /*5600*/  DFMA R84, R12, -R86, R84 ;  /* 0x800000560c54722b */ /* 0x000fca0000000054 */
[----:B------:R-:W-:Y:S01]  /*5610*/  DFMA R6, R8, R6, UR4 ;  /* 0x0000000408067e2b */ /* 0x000fe20008000006 */
[----:B------:R-:W-:Y:S01]  /*5620*/  UMOV UR4, 0x258a578b ;  /* 0x258a578b00047882 */ /* 0x000fe20000000000 */
[----:B------:R-:W-:Y:S01]  /*5630*/  UMOV UR5, 0x3f3c71c7 ;  /* 0x3f3c71c700057882 */ /* 0x000fe20000000000 */
[----:B------:R-:W-:-:S05]  /*5640*/  DMUL R84, R4, R84 ;  /* 0x0000005404547228 */ /* 0x000fca0000000000 */
[----:B------:R-:W-:Y:S01]  /*5650*/  DFMA R6, R8, R6, UR4 ;  /* 0x0000000408067e2b */ /* 0x000fe20008000006 */
[----:B------:R-:W-:Y:S01]  /*5660*/  UMOV UR4, 0x9242b910 ;  /* 0x9242b91000047882 */ /* 0x000fe20000000000 */
[----:B------:R-:W-:-:S03]  /*5670*/  UMOV UR5, 0x3f624924 ;  /* 0x3f62492400057882 */ /* 0x000fc60000000000 */
[----:B------:R-:W-:Y:S02]  /*5680*/  VIADD R5, R85, 0x100000 ;  /* 0x0010000055057836 */ /* 0x000fe40000000000 */
[----:B------:R-:W-:Y:S01]  /*5690*/  IMAD.MOV.U32 R4, RZ, RZ, R84 ;  /* 0x000000ffff047224 */ /* 0x000fe200078e0054 */
[----:B------:R-:W-:Y:S01]  /*56a0*/  DFMA R6, R8, R6, UR4 ;  /* 0x0000000408067e2b */ /* 0x000fe20008000006 */
[----:B------:R-:W-:Y:S01]  /*56b0*/  UMOV UR4, 0x99999dfb ;  /* 0x99999dfb00047882 */ /* 0x000fe20000000000 */
[----:B------:R-:W-:-:S06]  /*56c0*/  UMOV UR5, 0x3f899999 ;  /* 0x3f89999900057882 */ /* 0x000fcc0000000000 */
[----:B------:R-:W-:Y:S01]  /*56d0*/  DFMA R6, R8, R6, UR4 ;  /* 0x0000000408067e2b */ /* 0x000fe20008000006 */
[----:B------:R-:W-:Y:S01]  /*56e0*/  UMOV UR4, 0x55555555 ;  /* 0x5555555500047882 */ /* 0x000fe20000000000 */
[----:B------:R-:W-:-:S06]  /*56f0*/  UMOV UR5, 0x3fb55555 ;  /* 0x3fb5555500057882 */ /* 0x000fcc0000000000 */
[----:B------:R-:W-:-:S08]  /*5700*/  DFMA R14, R8, R6, UR4 ;  /* 0x00000004080e7e2b */ /* 0x000fd00008000006 */
[----:B------:R-:W-:Y:S01]  /*5710*/  DADD R82, -R14, UR4 ;  /* 0x000000040e527e29 */ /* 0x000fe20008000100 */
[----:B------:R-:W-:Y:S01]  /*5720*/  UMOV UR4, 0xb9e7b0 ;  /* 0x00b9e7b000047882 */ /* 0x000fe20000000000 */
[----:B------:R-:W-:-:S06]  /*5730*/  UMOV UR5, 0x3c46a4cb ;  /* 0x3c46a4cb00057882 */ /* 0x000fcc0000000000 */
[----:B------:R-:W-:Y:S02]  /*5740*/  DFMA R82, R8, R6, R82 ;  /* 0x000000060852722b */ /* 0x000fe40000000052 */
[----:B------:R-:W-:-:S06]  /*5750*/  DMUL R6, R86, R86 ;  /* 0x0000005656067228 */ /* 0x000fcc0000000000 */
[----:B------:R-:W-:Y:S01]  /*5760*/  DADD R82, R82, -UR4 ;  /* 0x8000000452527e29 */ /* 0x000fe20008000000 */
[----:B------:R-:W-:Y:S01]  /*5770*/  UMOV UR4, 0x80000000 ;  /* 0x8000000000047882 */ /* 0x000fe20000000000 */
[C---:B------:R-:W-:Y:S01]  /*5780*/  DFMA R8, R86.reuse, R86, -R6 ;  /* 0x000000565608722b */ /* 0x040fe20000000806 */
[----:B------:R-:W-:Y:S01]  /*5790*/  UMOV UR5, 0x43300000 ;  /* 0x4330000000057882 */ /* 0x000fe20000000000 */
[----:B------:R-:W-:-:S04]  /*57a0*/  DMUL R12, R86, R6 ;  /* 0x00000006560c7228 */ /* 0x000fc80000000000 */
[----:B------:R-:W-:Y:S02]  /*57b0*/  DADD R20, R14, R82 ;  /* 0x000000000e147229 */ /* 0x000fe40000000052 */
[C---:B------:R-:W-:Y:S02]  /*57c0*/  DFMA R4, R86.reuse, R4, R8 ;  /* 0x000000045604722b */ /* 0x040fe40000000008 */
[----:B------:R-:W-:-:S04]  /*57d0*/  DFMA R8, R86, R6, -R12 ;  /* 0x000000065608722b */ /* 0x000fc8000000080c */
[----:B------:R-:W-:-:S04]  /*57e0*/  DADD R14, R14, -R20 ;  /* 0x000000000e0e7229 */ /* 0x000fc80000000814 */
[----:B------:R-:W-:Y:S02]  /*57f0*/  DFMA R8, R84, R6, R8 ;  /* 0x000000065408722b */ /* 0x000fe40000000008 */
[----:B------:R-:W-:Y:S02]  /*5800*/  DMUL R6, R20, R12 ;  /* 0x0000000c14067228 */ /* 0x000fe40000000000 */
[----:B------:R-:W-:-:S04]  /*5810*/  DADD R14, R82, R14 ;  /* 0x00000000520e7229 */ /* 0x000fc8000000000e */
[----:B------:R-:W-:Y:S02]  /*5820*/  DFMA R8, R86, R4, R8 ;  /* 0x000000045608722b */ /* 0x000fe40000000008 */
[----:B------:R-:W-:-:S08]  /*5830*/  DFMA R4, R20, R12, -R6 ;  /* 0x0000000c1404722b */ /* 0x000fd00000000806 */
[----:B------:R-:W-:Y:S01]  /*5840*/  DFMA R4, R20, R8, R4 ;  /* 0x000000081404722b */ /* 0x000fe20000000004 */
[C---:B------:R-:W-:Y:S02]  /*5850*/  VIADD R8, R3.reuse, 0xfffffc01 ;  /* 0xfffffc0103087836 */ /* 0x040fe40000000000 */
[----:B------:R-:W-:Y:S02]  /*5860*/  @P0 VIADD R8, R3, 0xfffffc02 ;  /* 0xfffffc0203080836 */ /* 0x000fe40000000000 */
[----:B------:R-:W-:-:S03]  /*5870*/  IMAD.MOV.U32 R9, RZ, RZ, 0x43300000 ;  /* 0x43300000ff097424 */ /* 0x000fc600078e00ff */
[----:B------:R-:W-:Y:S01]  /*5880*/  DFMA R14, R14, R12, R4 ;  /* 0x0000000c0e0e722b */ /* 0x000fe20000000004 */
[----:B------:R-:W-:-:S06]  /*5890*/  LOP3.LUT R8, R8, 0x80000000, RZ, 0x3c, !PT ;  /* 0x8000000008087812 */ /* 0x000fcc00078e3cff */
[----:B------:R-:W-:Y:S01]  /*58a0*/  DADD R8, R8, -UR4 ;  /* 0x8000000408087e29 */ /* 0x000fe20008000000 */
[----:B------:R-:W-:Y:S01]  /*58b0*/  UMOV UR4, 0xfefa39ef ;  /* 0xfefa39ef00047882 */ /* 0x000fe20000000000 */
[----:B------:R-:W-:Y:S01]  /*58c0*/  DADD R12, R6, R14 ;  /* 0x00000000060c7229 */ /* 0x000fe2000000000e */
[----:B------:R-:W-:-:S07]  /*58d0*/  UMOV UR5, 0x3fe62e42 ;  /* 0x3fe62e4200057882 */ /* 0x000fce0000000000 */
[--C-:B------:R-:W-:Y:S02]  /*58e0*/  DADD R4, R86, R12.reuse ;  /* 0x0000000056047229 */ /* 0x100fe4000000000c */
[----:B------:R-:W-:-:S06]  /*58f0*/  DADD R6, R6, -R12 ;  /* 0x0000000006067229 */ /* 0x000fcc000000080c */
[----:B------:R-:W-:Y:S02]  /*5900*/  DADD R86, R86, -R4 ;  /* 0x0000000056567229 */ /* 0x000fe40000000804 */
[----:B------:R-:W-:-:S06]  /*5910*/  DADD R6, R14, R6 ;  /* 0x000000000e067229 */ /* 0x000fcc0000000006 */
[----:B------:R-:W-:-:S08]  /*5920*/  DADD R86, R12, R86 ;  /* 0x000000000c567229 */ /* 0x000fd00000000056 */
[----:B------:R-:W-:-:S08]  /*5930*/  DADD R6, R6, R86 ;  /* 0x0000000006067229 */ /* 0x000fd00000000056 */
[----:B------:R-:W-:-:S08]  /*5940*/  DADD R84, R84, R6 ;  /* 0x0000000054547229 */ /* 0x000fd00000000006 */
[----:B------:R-:W-:-:S08]  /*5950*/  DADD R12, R4, R84 ;  /* 0x00000000040c7229 */ /* 0x000fd00000000054 */
[--C-:B------:R-:W-:Y:S02]  /*5960*/  DFMA R6, R8, UR4, R12.reuse ;  /* 0x0000000408067c2b */ /* 0x100fe4000800000c */
[----:B------:R-:W-:-:S06]  /*5970*/  DADD R14, R4, -R12 ;  /* 0x00000000040e7229 */ /* 0x000fcc000000080c */
[----:B------:R-:W-:Y:S02]  /*5980*/  DFMA R4, R8, -UR4, R6 ;  /* 0x8000000408047c2b */ /* 0x000fe40008000006 */
[----:B------:R-:W-:-:S06]  /*5990*/  DADD R14, R84, R14 ;  /* 0x00000000540e7229 */ /* 0x000fcc000000000e */
[----:B------:R-:W-:-:S08]  /*59a0*/  DADD R4, -R12, R4 ;  /* 0x000000000c047229 */ /* 0x000fd00000000104 */
[----:B------:R-:W-:-:S08]  /*59b0*/  DADD R4, R14, -R4 ;  /* 0x000000000e047229 */ /* 0x000fd00000000804 */
[----:B------:R-:W-:-:S08]  /*59c0*/  DFMA R8, R8, UR6, R4 ;  /* 0x0000000608087c2b */ /* 0x000fd00008000004 */
[----:B------:R-:W-:-:S08]  /*59d0*/  DADD R4, R6, R8 ;  /* 0x0000000006047229 */ /* 0x000fd00000000008 */
[----:B------:R-:W-:Y:S02]  /*59e0*/  DADD R6, R6, -R4 ;  /* 0x0000000006067229 */ /* 0x000fe40000000804 */
[----:B------:R-:W-:-:S06]  /*59f0*/  DMUL R12, R4, 2 ;  /* 0x40000000040c7828 */ /* 0x000fcc0000000000 */
[----:B------:R-:W-:Y:S02]  /*5a00*/  DADD R8, R8, R6 ;  /* 0x0000000008087229 */ /* 0x000fe40000000006 */
[----:B------:R-:W-:Y:S01]  /*5a10*/  DFMA R4, R4, 2, -R12 ;  /* 0x400000000404782b */ /* 0x000fe2000000080c */
[----:B------:R-:W-:Y:S02]  /*5a20*/  IMAD.MOV.U32 R6, RZ, RZ, 0x652b82fe ;  /* 0x652b82feff067424 */ /* 0x000fe400078e00ff */
[----:B------:R-:W-:-:S05]  /*5a30*/  IMAD.MOV.U32 R7, RZ, RZ, 0x3ff71547 ;  /* 0x3ff71547ff077424 */ /* 0x000fca00078e00ff */
[----:B------:R-:W-:-:S08]  /*5a40*/  DFMA R8, R8, 2, R4 ;  /* 0x400000000808782b */ /* 0x000fd00000000004 */
[----:B------:R-:W-:-:S08]  /*5a50*/  DADD R14, R12, R8 ;  /* 0x000000000c0e7229 */ /* 0x000fd00000000008 */
[----:B------:R-:W-:Y:S02]  /*5a60*/  DFMA R6, R14, R6, 6.75539944105574400000e+15 ;  /* 0x433800000e06742b */ /* 0x000fe40000000006 */
[----:B------:R-:W-:-:S06]  /*5a70*/  FSETP.GEU.AND P0, PT, |R15|, 4.1917929649353027344, PT ;  /* 0x4086232b0f00780b */ /* 0x000fcc0003f0e200 */
        /* <DEDUP_REMOVED lines=35> */
[----:B------:R-:W-:Y:S02]  /*5cb0*/  DFMA R4, R20, R4, 1 ;  /* 0x3ff000001404742b */ /* 0x000fe40000000004 */
[----:B------:R-:W-:-:S08]  /*5cc0*/  DADD R20, R12, -R14 ;  /* 0x000000000c147229 */ /* 0x000fd0000000080e */
[----:B------:R-:W-:Y:S01]  /*5cd0*/  DADD R8, R8, R20 ;  /* 0x0000000008087229 */ /* 0x000fe20000000014 */
[----:B------:R-:W-:Y:S02]  /*5ce0*/  IMAD R13, R6, 0x100000, R5 ;  /* 0x00100000060d7824 */ /* 0x000fe400078e0205 */
[----:B------:R-:W-:Y:S01]  /*5cf0*/  IMAD.MOV.U32 R12, RZ, RZ, R4 ;  /* 0x000000ffff0c7224 */ /* 0x000fe200078e0004 */
[----:B------:R-:W-:Y:S07]  /*5d00*/  @!P0 BRA `(.L_x_61) ;  /* 0x0000000000308947 */ /* 0x000fee0003800000 */
        /* <DEDUP_REMOVED lines=12> */
.L_x_61:
[----:B------:R-:W-:Y:S01]  /*5dd0*/  DFMA R8, R8, R12, R12 ;  /* 0x0000000c0808722b */ /* 0x000fe2000000000c */
[----:B------:R-:W-:Y:S01]  /*5de0*/  IMAD.MOV.U32 R4, RZ, RZ, R0 ;  /* 0x000000ffff047224 */ /* 0x000fe200078e0000 */
[----:B------:R-:W-:Y:S01]  /*5df0*/  DSETP.NEU.AND P0, PT, |R12|, +INF , PT ;  /* 0x7ff000000c00742a */ /* 0x000fe20003f0d200 */
[----:B------:R-:W-:-:S07]  /*5e00*/  IMAD.MOV.U32 R5, RZ, RZ, 0x0 ;  /* 0x00000000ff057424 */ /* 0x000fce00078e00ff */
[----:B------:R-:W-:Y:S02]  /*5e10*/  FSEL R3, R12, R8, !P0 ;  /* 0x000000080c037208 */ /* 0x000fe40004000000 */
[----:B------:R-:W-:Y:S01]  /*5e20*/  FSEL R8, R13, R9, !P0 ;  /* 0x000000090d087208 */ /* 0x000fe20004000000 */
[----:B------:R-:W-:Y:S06]  /*5e30*/  RET.REL.NODEC R4 `(_Z14gpu_fdtd_shmemiiddiidiiPdS_S_) ;  /* 0xffffffa004707950 */ /* 0x000fec0003c3ffff */
        .type           $_Z14gpu_fdtd_shmemiiddiidiiPdS_S_$__internal_trig_reduction_slowpathd,@function
        .size           $_Z14gpu_fdtd_shmemiiddiidiiPdS_S_$__internal_trig_reduction_slowpathd,(.L_x_72 - $_Z14gpu_fdtd_shmemiiddiidiiPdS_S_$__internal_trig_reduction_slowpathd)
$_Z14gpu_fdtd_shmemiiddiidiiPdS_S_$__internal_trig_reduction_slowpathd:
[----:B------:R-:W-:Y:S01]  /*5e40*/  SHF.R.U32.HI R8, RZ, 0x14, R3 ;  /* 0x00000014ff087819 */ /* 0x000fe20000011603 */
[----:B------:R-:W-:Y:S02]  /*5e50*/  IMAD.MOV.U32 R11, RZ, RZ, R4 ;  /* 0x000000ffff0b7224 */ /* 0x000fe400078e0004 */
[----:B------:R-:W-:Y:S01]  /*5e60*/  IMAD.MOV.U32 R9, RZ, RZ, RZ ;  /* 0x000000ffff097224 */ /* 0x000fe200078e00ff */
[----:B------:R-:W-:-:S04]  /*5e70*/  LOP3.LUT R5, R8, 0x7ff, RZ, 0xc0, !PT ;  /* 0x000007ff08057812 */ /* 0x000fc800078ec0ff */
[----:B------:R-:W-:-:S13]  /*5e80*/  ISETP.NE.AND P0, PT, R5, 0x7ff, PT ;  /* 0x000007ff0500780c */ /* 0x000fda0003f05270 */
[----:B------:R-:W-:Y:S05]  /*5e90*/  @!P0 BRA `(.L_x_62) ;  /* 0x0000000800508947 */ /* 0x000fea0003800000 */
[----:B------:R-:W-:Y:S01]  /*5ea0*/  VIADD R4, R5, 0xfffffc00 ;  /* 0xfffffc0005047836 */ /* 0x000fe20000000000 */
[----:B------:R-:W-:Y:S01]  /*5eb0*/  BSSY.RECONVERGENT B2, `(.L_x_63) ;  /* 0x0000031000027945 */ /* 0x000fe20003800200 */
[----:B------:R-:W-:Y:S01]  /*5ec0*/  VIADD R9, R1, 0x10 ;  /* 0x0000001001097836 */ /* 0x000fe20000000000 */
[----:B------:R-:W-:Y:S02]  /*5ed0*/  CS2R R82, SRZ ;  /* 0x0000000000527805 */ /* 0x000fe4000001ff00 */
[----:B------:R-:W-:Y:S02]  /*5ee0*/  SHF.R.U32.HI R6, RZ, 0x6, R4 ;  /* 0x00000006ff067819 */ /* 0x000fe40000011604 */
[----:B------:R-:W-:Y:S02]  /*5ef0*/  ISETP.GE.U32.AND P0, PT, R4, 0x80, PT ;  /* 0x000000800400780c */ /* 0x000fe40003f06070 */
[C---:B------:R-:W-:Y:S02]  /*5f00*/  IADD3 R7, PT, PT, -R6.reuse, 0x13, RZ ;  /* 0x0000001306077810 */ /* 0x040fe40007ffe1ff */
[----:B------:R-:W-:-:S02]  /*5f10*/  IADD3 R13, PT, PT, -R6, 0xf, RZ ;  /* 0x0000000f060d7810 */ /* 0x000fc40007ffe1ff */
[----:B------:R-:W-:-:S04]  /*5f20*/  SEL R7, R7, 0x12, P0 ;  /* 0x0000001207077807 */ /* 0x000fc80000000000 */
[----:B------:R-:W-:-:S13]  /*5f30*/  ISETP.GE.AND P0, PT, R13, R7, PT ;  /* 0x000000070d00720c */ /* 0x000fda0003f06270 */
[----:B------:R-:W-:Y:S05]  /*5f40*/  @P0 BRA `(.L_x_64) ;  /* 0x00000000009c0947 */ /* 0x000fea0003800000 */
[----:B------:R-:W0:Y:S01]  /*5f50*/  LDC.64 R86, c[0x0][0x358] ;  /* 0x0000d600ff567b82 */ /* 0x000e220000000a00 */
[C---:B------:R-:W-:Y:S01]  /*5f60*/  SHF.L.U64.HI R10, R11.reuse, 0xb, R3 ;  /* 0x0000000b0b0a7819 */ /* 0x040fe20000010203 */
[----:B------:R-:W-:Y:S01]  /*5f70*/  BSSY.RECONVERGENT B3, `(.L_x_65) ;  /* 0x0000023000037945 */ /* 0x000fe20003800200 */
[----:B------:R-:W-:Y:S01]  /*5f80*/  IMAD.SHL.U32 R11, R11, 0x800, RZ ;  /* 0x000008000b0b7824 */ /* 0x000fe200078e00ff */
[----:B------:R-:W-:Y:S01]  /*5f90*/  IADD3 R14, PT, PT, RZ, -R6, -R7 ;  /* 0x80000006ff0e7210 */ /* 0x000fe20007ffe807 */
[----:B------:R-:W-:Y:S01]  /*5fa0*/  IMAD.MOV.U32 R12, RZ, RZ, RZ ;  /* 0x000000ffff0c7224 */ /* 0x000fe200078e00ff */
[----:B------:R-:W-:Y:S02]  /*5fb0*/  LOP3.LUT R10, R10, 0x80000000, RZ, 0xfc, !PT ;  /* 0x800000000a0a7812 */ /* 0x000fe400078efcff */
[----:B------:R-:W-:-:S07]  /*5fc0*/  CS2R R82, SRZ ;  /* 0x0000000000527805 */ /* 0x000fce000001ff00 */
.L_x_66:
[----:B------:R-:W1:Y:S01]  /*5fd0*/  LDC.64 R4, c[0x4][0x10] ;  /* 0x01000400ff047b82 */ /* 0x000e620000000a00 */
[----:B0-----:R-:W-:Y:S02]  /*5fe0*/  R2UR UR4, R86 ;  /* 0x00000000560472ca */ /* 0x001fe400000e0000 */
[----:B------:R-:W-:Y:S01]  /*5ff0*/  R2UR UR5, R87 ;  /* 0x00000000570572ca */ /* 0x000fe200000e0000 */
[----:B-1----:R-:W-:-:S12]  /*6000*/  IMAD.WIDE R88, R13, 0x8, R4 ;  /* 0x000000080d587825 */ /* 0x002fd800078e0204 */
[----:B------:R-:W2:Y:S01]  /*6010*/  LDG.E.64.CONSTANT R88, desc[UR4][R88.64] ;  /* 0x0000000458587981 */ /* 0x000ea2000c1e9b00 */
[----:B------:R-:W-:Y:S02]  /*6020*/  IMAD.MOV.U32 R4, RZ, RZ, R82 ;  /* 0x000000ffff047224 */ /* 0x000fe400078e0052 */
[----:B------:R-:W-:Y:S02]  /*6030*/  IMAD.MOV.U32 R5, RZ, RZ, R83 ;  /* 0x000000ffff057224 */ /* 0x000fe400078e0053 */
[----:B------:R-:W-:Y:S02]  /*6040*/  VIADD R14, R14, 0x1 ;  /* 0x000000010e0e7836 */ /* 0x000fe40000000000 */
[----:B------:R-:W-:Y:S02]  /*6050*/  VIADD R13, R13, 0x1 ;  /* 0x000000010d0d7836 */ /* 0x000fe40000000000 */
[C---:B--2---:R-:W-:Y:S02]  /*6060*/  IMAD R15, R88.reuse, R10, RZ ;  /* 0x0000000a580f7224 */ /* 0x044fe400078e02ff */
[----:B------:R-:W-:-:S04]  /*6070*/  IMAD.WIDE.U32 R4, P0, R88, R11, R4 ;  /* 0x0000000b58047225 */ /* 0x000fc80007800004 */
[----:B------:R-:W-:Y:S01]  /*6080*/  IMAD R43, R89, R11, RZ ;  /* 0x0000000b592b7224 */ /* 0x000fe200078e02ff */
[----:B------:R-:W-:Y:S01]  /*6090*/  IADD3 R84, P1, PT, R15, R5, RZ ;  /* 0x000000050f547210 */ /* 0x000fe20007f3e0ff */
[----:B------:R-:W-:-:S03]  /*60a0*/  IMAD.HI.U32 R82, R88, R10, RZ ;  /* 0x0000000a58527227 */ /* 0x000fc600078e00ff */
[----:B------:R-:W-:Y:S01]  /*60b0*/  IADD3 R85, P2, PT, R43, R84, RZ ;  /* 0x000000542b557210 */ /* 0x000fe20007f5e0ff */
[----:B------:R-:W-:Y:S02]  /*60c0*/  IMAD.MOV.U32 R84, RZ, RZ, R4 ;  /* 0x000000ffff547224 */ /* 0x000fe400078e0004 */
[----:B------:R-:W-:Y:S02]  /*60d0*/  IMAD R4, R12, 0x8, R9 ;  /* 0x000000080c047824 */ /* 0x000fe400078e0209 */
[----:B------:R-:W-:Y:S01]  /*60e0*/  IMAD.X R5, RZ, RZ, R82, P0 ;  /* 0x000000ffff057224 */ /* 0x000fe200000e0652 */
[----:B------:R-:W-:Y:S01]  /*60f0*/  ISETP.NE.AND P0, PT, R14, -0xf, PT ;  /* 0xfffffff10e00780c */ /* 0x000fe20003f05270 */
[C---:B------:R-:W-:Y:S01]  /*6100*/  IMAD.HI.U32 R82, R89.reuse, R11, RZ ;  /* 0x0000000b59527227 */ /* 0x040fe200078e00ff */
[----:B------:R1:W-:Y:S03]  /*6110*/  STL.64 [R4], R84 ;  /* 0x0000005404007387 */ /* 0x0003e60000100a00 */
[----:B------:R-:W-:Y:S01]  /*6120*/  IMAD.HI.U32 R15, R89, R10, RZ ;  /* 0x0000000a590f7227 */ /* 0x000fe200078e00ff */
[----:B------:R-:W-:-:S03]  /*6130*/  IADD3.X R5, P1, PT, R82, R5, RZ, P1, !PT ;  /* 0x0000000552057210 */ /* 0x000fc60000f3e4ff */
[----:B------:R-:W-:Y:S02]  /*6140*/  IMAD R82, R89, R10, RZ ;  /* 0x0000000a59527224 */ /* 0x000fe400078e02ff */
[----:B------:R-:W-:Y:S02]  /*6150*/  IMAD.X R15, RZ, RZ, R15, P1 ;  /* 0x000000ffff0f7224 */ /* 0x000fe400008e060f */
[----:B------:R-:W-:Y:S01]  /*6160*/  VIADD R12, R12, 0x1 ;  /* 0x000000010c0c7836 */ /* 0x000fe20000000000 */
[----:B------:R-:W-:-:S05]  /*6170*/  IADD3.X R82, P2, PT, R82, R5, RZ, P2, !PT ;  /* 0x0000000552527210 */ /* 0x000fca000175e4ff */
[----:B------:R-:W-:Y:S01]  /*6180*/  IMAD.X R83, RZ, RZ, R15, P2 ;  /* 0x000000ffff537224 */ /* 0x000fe200010e060f */
[----:B-1----:R-:W-:Y:S07]  /*6190*/  @P0 BRA `(.L_x_66) ;  /* 0xfffffffc008c0947 */ /* 0x002fee000383ffff */
[----:B------:R-:W-:Y:S05]  /*61a0*/  BSYNC.RECONVERGENT B3 ;  /* 0x0000000000037941 */ /* 0x000fea0003800200 */
.L_x_65:
[----:B------:R-:W-:-:S07]  /*61b0*/  IMAD.MOV.U32 R13, RZ, RZ, R7 ;  /* 0x000000ffff0d7224 */ /* 0x000fce00078e0007 */
.L_x_64:
[----:B------:R-:W-:Y:S05]  /*61c0*/  BSYNC.RECONVERGENT B2 ;  /* 0x0000000000027941 */ /* 0x000fea0003800200 */
.L_x_63:
[----:B------:R-:W-:Y:S01]  /*61d0*/  LOP3.LUT P0, R11, R8, 0x3f, RZ, 0xc0, !PT ;  /* 0x0000003f080b7812 */ /* 0x000fe2000780c0ff */
[----:B------:R-:W-:-:S04]  /*61e0*/  IMAD.IADD R6, R6, 0x1, R13 ;  /* 0x0000000106067824 */ /* 0x000fc800078e020d */
[----:B------:R-:W-:-:S05]  /*61f0*/  IMAD.U32 R87, R6, 0x8, R9 ;  /* 0x0000000806577824 */ /* 0x000fca00078e0009 */
[----:B------:R0:W-:Y:S04]  /*6200*/  STL.64 [R87+-0x78], R82 ;  /* 0xffff885257007387 */ /* 0x0001e80000100a00 */
[----:B------:R-:W2:Y:S04]  /*6210*/  LDL.64 R6, [R1+0x20] ;  /* 0x0000200001067983 */ /* 0x000ea80000100a00 */
[----:B------:R-:W3:Y:S04]  /*6220*/  @P0 LDL.64 R8, [R1+0x18] ;  /* 0x0000180001080983 */ /* 0x000ee80000100a00 */
[----:B------:R-:W4:Y:S01]  /*6230*/  LDL.64 R4, [R1+0x28] ;  /* 0x0000280001047983 */ /* 0x000f220000100a00 */
[----:B------:R-:W-:Y:S01]  /*6240*/  @P0 LOP3.LUT R10, R11, 0x3f, RZ, 0x3c, !PT ;  /* 0x0000003f0b0a0812 */ /* 0x000fe200078e3cff */
[----:B------:R-:W-:Y:S01]  /*6250*/  BSSY.RECONVERGENT B2, `(.L_x_67) ;  /* 0x0000039000027945 */ /* 0x000fe20003800200 */
[----:B--2---:R-:W-:-:S02]  /*6260*/  @P0 SHF.R.U32.HI R85, RZ, 0x1, R7 ;  /* 0x00000001ff550819 */ /* 0x004fc40000011607 */
[----:B------:R-:W-:Y:S02]  /*6270*/  @P0 SHF.R.U64 R43, R6, 0x1, R7 ;  /* 0x00000001062b0819 */ /* 0x000fe40000001207 */
[--C-:B---3--:R-:W-:Y:S02]  /*6280*/  @P0 SHF.R.U64 R13, R8, 0x1, R9.reuse ;  /* 0x00000001080d0819 */ /* 0x108fe40000001209 */
[----:B------:R-:W-:Y:S02]  /*6290*/  @P0 SHF.R.U32.HI R15, RZ, 0x1, R9 ;  /* 0x00000001ff0f0819 */ /* 0x000fe40000011609 */
[-CC-:B------:R-:W-:Y:S02]  /*62a0*/  @P0 SHF.R.U64 R8, R43, R10.reuse, R85.reuse ;  /* 0x0000000a2b080219 */ /* 0x180fe40000001255 */
[-C--:B------:R-:W-:Y:S02]  /*62b0*/  @P0 SHF.R.U32.HI R9, RZ, R10.reuse, R85 ;  /* 0x0000000aff090219 */ /* 0x080fe40000011655 */
[----:B------:R-:W-:-:S02]  /*62c0*/  @P0 SHF.R.U64 R12, R13, R10, R15 ;  /* 0x0000000a0d0c0219 */ /* 0x000fc4000000120f */
[----:B------:R-:W-:Y:S02]  /*62d0*/  @P0 SHF.R.U32.HI R10, RZ, R10, R15 ;  /* 0x0000000aff0a0219 */ /* 0x000fe4000001160f */
[CC--:B----4-:R-:W-:Y:S02]  /*62e0*/  @P0 SHF.L.U64.HI R14, R4.reuse, R11.reuse, R5 ;  /* 0x0000000b040e0219 */ /* 0x0d0fe40000010205 */
[-C--:B------:R-:W-:Y:S02]  /*62f0*/  @P0 SHF.L.U32 R15, R4, R11.reuse, RZ ;  /* 0x0000000b040f0219 */ /* 0x080fe400000006ff */
[CC--:B------:R-:W-:Y:S02]  /*6300*/  @P0 SHF.L.U32 R13, R6.reuse, R11.reuse, RZ ;  /* 0x0000000b060d0219 */ /* 0x0c0fe400000006ff */
[----:B------:R-:W-:Y:S02]  /*6310*/  @P0 SHF.L.U64.HI R11, R6, R11, R7 ;  /* 0x0000000b060b0219 */ /* 0x000fe40000010207 */
[----:B------:R-:W-:-:S02]  /*6320*/  @P0 LOP3.LUT R5, R14, R9, RZ, 0xfc, !PT ;  /* 0x000000090e050212 */ /* 0x000fc400078efcff */
[----:B------:R-:W-:Y:S02]  /*6330*/  @P0 LOP3.LUT R4, R15, R8, RZ, 0xfc, !PT ;  /* 0x000000080f040212 */ /* 0x000fe400078efcff */
[----:B------:R-:W-:Y:S02]  /*6340*/  @P0 LOP3.LUT R6, R13, R12, RZ, 0xfc, !PT ;  /* 0x0000000c0d060212 */ /* 0x000fe400078efcff */
[----:B------:R-:W-:Y:S02]  /*6350*/  @P0 LOP3.LUT R7, R11, R10, RZ, 0xfc, !PT ;  /* 0x0000000a0b070212 */ /* 0x000fe400078efcff */
[----:B------:R-:W-:Y:S02]  /*6360*/  LOP3.LUT P0, R3, R3, 0x80000000, RZ, 0xc0, !PT ;  /* 0x8000000003037812 */ /* 0x000fe4000780c0ff */
[--C-:B------:R-:W-:Y:S02]  /*6370*/  SHF.R.U32.HI R8, RZ, 0x1e, R5.reuse ;  /* 0x0000001eff087819 */ /* 0x100fe40000011605 */
[----:B------:R-:W-:-:S02]  /*6380*/  SHF.L.W.U32.HI R11, R4, 0x2, R5 ;  /* 0x00000002040b7819 */ /* 0x000fc40000010e05 */
[C---:B------:R-:W-:Y:S01]  /*6390*/  SHF.L.U64.HI R5, R6.reuse, 0x2, R7 ;  /* 0x0000000206057819 */ /* 0x040fe20000010207 */
[----:B------:R-:W-:Y:S01]  /*63a0*/  IMAD.SHL.U32 R6, R6, 0x4, RZ ;  /* 0x0000000406067824 */ /* 0x000fe200078e00ff */
[----:B------:R-:W-:Y:S02]  /*63b0*/  LEA.HI R9, R11, R8, RZ, 0x1 ;  /* 0x000000080b097211 */ /* 0x000fe400078f08ff */
[----:B------:R-:W-:Y:S02]  /*63c0*/  SHF.L.W.U32.HI R7, R7, 0x2, R4 ;  /* 0x0000000207077819 */ /* 0x000fe40000010e04 */
[----:B------:R-:W-:Y:S01]  /*63d0*/  LOP3.LUT R4, RZ, R5, RZ, 0x33, !PT ;  /* 0x00000005ff047212 */ /* 0x000fe200078e33ff */
[----:B------:R-:W-:Y:S01]  /*63e0*/  @P0 IMAD.MOV R9, RZ, RZ, -R9 ;  /* 0x000000ffff090224 */ /* 0x000fe200078e0a09 */
[----:B------:R-:W-:Y:S02]  /*63f0*/  IADD3 RZ, P0, PT, RZ, -R6, RZ ;  /* 0x80000006ffff7210 */ /* 0x000fe40007f1e0ff */
[----:B------:R-:W-:-:S02]  /*6400*/  LOP3.LUT R8, RZ, R7, RZ, 0x33, !PT ;  /* 0x00000007ff087212 */ /* 0x000fc400078e33ff */
[----:B------:R-:W-:Y:S02]  /*6410*/  IADD3.X R4, P0, PT, RZ, R4, RZ, P0, !PT ;  /* 0x00000004ff047210 */ /* 0x000fe4000071e4ff */
[----:B------:R-:W-:Y:S02]  /*6420*/  LOP3.LUT R10, RZ, R11, RZ, 0x33, !PT ;  /* 0x0000000bff0a7212 */ /* 0x000fe400078e33ff */
[----:B------:R-:W-:-:S05]  /*6430*/  IADD3.X R8, P0, PT, RZ, R8, RZ, P0, !PT ;  /* 0x00000008ff087210 */ /* 0x000fca000071e4ff */
[----:B------:R-:W-:Y:S01]  /*6440*/  IMAD.X R10, RZ, RZ, R10, P0 ;  /* 0x000000ffff0a7224 */ /* 0x000fe200000e060a */
[----:B------:R-:W-:-:S04]  /*6450*/  ISETP.GT.U32.AND P0, PT, R7, -0x1, PT ;  /* 0xffffffff0700780c */ /* 0x000fc80003f04070 */
[----:B------:R-:W-:-:S04]  /*6460*/  ISETP.GT.AND.EX P0, PT, R11, -0x1, PT, P0 ;  /* 0xffffffff0b00780c */ /* 0x000fc80003f04300 */
[----:B------:R-:W-:Y:S02]  /*6470*/  SEL R11, R11, R10, P0 ;  /* 0x0000000a0b0b7207 */ /* 0x000fe40000000000 */
[----:B------:R-:W-:Y:S02]  /*6480*/  SEL R10, R7, R8, P0 ;  /* 0x00000008070a7207 */ /* 0x000fe40000000000 */
[----:B------:R-:W-:Y:S02]  /*6490*/  ISETP.NE.U32.AND P1, PT, R11, RZ, PT ;  /* 0x000000ff0b00720c */ /* 0x000fe40003f25070 */
[----:B------:R-:W-:Y:S02]  /*64a0*/  SEL R13, R5, R4, P0 ;  /* 0x00000004050d7207 */ /* 0x000fe40000000000 */
[----:B------:R-:W-:Y:S01]  /*64b0*/  SEL R7, R10, R11, !P1 ;  /* 0x0000000b0a077207 */ /* 0x000fe20004800000 */
[----:B------:R-:W-:Y:S01]  /*64c0*/  @!P0 IMAD.MOV R6, RZ, RZ, -R6 ;  /* 0x000000ffff068224 */ /* 0x000fe200078e0a06 */
[----:B------:R-:W-:-:S04]  /*64d0*/  @!P0 LOP3.LUT R3, R3, 0x80000000, RZ, 0x3c, !PT ;  /* 0x8000000003038812 */ /* 0x000fc800078e3cff */
[----:B------:R-:W1:Y:S02]  /*64e0*/  FLO.U32 R7, R7 ;  /* 0x0000000700077300 */ /* 0x000e6400000e0000 */
[C---:B-1----:R-:W-:Y:S02]  /*64f0*/  IADD3 R12, PT, PT, -R7.reuse, 0x1f, RZ ;  /* 0x0000001f070c7810 */ /* 0x042fe40007ffe1ff */
[----:B------:R-:W-:-:S03]  /*6500*/  IADD3 R8, PT, PT, -R7, 0x3f, RZ ;  /* 0x0000003f07087810 */ /* 0x000fc60007ffe1ff */
[----:B------:R-:W-:-:S05]  /*6510*/  @P1 IMAD.MOV R8, RZ, RZ, R12 ;  /* 0x000000ffff081224 */ /* 0x000fca00078e020c */
[----:B------:R-:W-:-:S13]  /*6520*/  ISETP.NE.AND P0, PT, R8, RZ, PT ;  /* 0x000000ff0800720c */ /* 0x000fda0003f05270 */
[----:B0-----:R-:W-:Y:S05]  /*6530*/  @!P0 BRA `(.L_x_68) ;  /* 0x0000000000288947 */ /* 0x001fea0003800000 */
[----:B------:R-:W-:Y:S02]  /*6540*/  LOP3.LUT R5, R8, 0x3f, RZ, 0xc0, !PT ;  /* 0x0000003f08057812 */ /* 0x000fe400078ec0ff */
[--C-:B------:R-:W-:Y:S02]  /*6550*/  SHF.R.U64 R7, R6, 0x1, R13.reuse ;  /* 0x0000000106077819 */ /* 0x100fe4000000120d */
[----:B------:R-:W-:Y:S02]  /*6560*/  SHF.R.U32.HI R13, RZ, 0x1, R13 ;  /* 0x00000001ff0d7819 */ /* 0x000fe4000001160d */
[----:B------:R-:W-:Y:S02]  /*6570*/  LOP3.LUT R4, R8, 0x3f, RZ, 0xc, !PT ;  /* 0x0000003f08047812 */ /* 0x000fe400078e0cff */
[CC--:B------:R-:W-:Y:S02]  /*6580*/  SHF.L.U64.HI R11, R10.reuse, R5.reuse, R11 ;  /* 0x000000050a0b7219 */ /* 0x0c0fe4000001020b */
[----:B------:R-:W-:-:S02]  /*6590*/  SHF.L.U32 R5, R10, R5, RZ ;  /* 0x000000050a057219 */ /* 0x000fc400000006ff */
[-CC-:B------:R-:W-:Y:S02]  /*65a0*/  SHF.R.U64 R10, R7, R4.reuse, R13.reuse ;  /* 0x00000004070a7219 */ /* 0x180fe4000000120d */
[----:B------:R-:W-:Y:S02]  /*65b0*/  SHF.R.U32.HI R4, RZ, R4, R13 ;  /* 0x00000004ff047219 */ /* 0x000fe4000001160d */
[----:B------:R-:W-:Y:S02]  /*65c0*/  LOP3.LUT R10, R5, R10, RZ, 0xfc, !PT ;  /* 0x0000000a050a7212 */ /* 0x000fe400078efcff */
[----:B------:R-:W-:-:S07]  /*65d0*/  LOP3.LUT R11, R11, R4, RZ, 0xfc, !PT ;  /* 0x000000040b0b7212 */ /* 0x000fce00078efcff */
.L_x_68:
[----:B------:R-:W-:Y:S05]  /*65e0*/  BSYNC.RECONVERGENT B2 ;  /* 0x0000000000027941 */ /* 0x000fea0003800200 */
.L_x_67:
[----:B------:R-:W-:-:S04]  /*65f0*/  IMAD.WIDE.U32 R6, R10, 0x2168c235, RZ ;  /* 0x2168c2350a067825 */ /* 0x000fc800078e00ff */
[----:B------:R-:W-:Y:S02]  /*6600*/  IMAD.MOV.U32 R4, RZ, RZ, R7 ;  /* 0x000000ffff047224 */ /* 0x000fe400078e0007 */
[----:B------:R-:W-:Y:S02]  /*6610*/  IMAD.MOV.U32 R5, RZ, RZ, RZ ;  /* 0x000000ffff057224 */ /* 0x000fe400078e00ff */
[----:B------:R-:W-:-:S04]  /*6620*/  IMAD.HI.U32 R7, R11, -0x36f0255e, RZ ;  /* 0xc90fdaa20b077827 */ /* 0x000fc800078e00ff */
[----:B------:R-:W-:-:S04]  /*6630*/  IMAD.WIDE.U32 R4, R10, -0x36f0255e, R4 ;  /* 0xc90fdaa20a047825 */ /* 0x000fc800078e0004 */
[----:B------:R-:W-:-:S04]  /*6640*/  IMAD.WIDE.U32 R4, P0, R11, 0x2168c235, R4 ;  /* 0x2168c2350b047825 */ /* 0x000fc80007800004 */
[----:B------:R-:W-:Y:S02]  /*6650*/  IMAD R11, R11, -0x36f0255e, RZ ;  /* 0xc90fdaa20b0b7824 */ /* 0x000fe400078e02ff */
[----:B------:R-:W-:-:S03]  /*6660*/  IMAD.X R7, RZ, RZ, R7, P0 ;  /* 0x000000ffff077224 */ /* 0x000fc600000e0607 */
[----:B------:R-:W-:-:S05]  /*6670*/  IADD3 R5, P0, PT, R11, R5, RZ ;  /* 0x000000050b057210 */ /* 0x000fca0007f1e0ff */
[----:B------:R-:W-:Y:S01]  /*6680*/  IMAD.X R7, RZ, RZ, R7, P0 ;  /* 0x000000ffff077224 */ /* 0x000fe200000e0607 */
[----:B------:R-:W-:-:S04]  /*6690*/  IADD3 RZ, P0, PT, R6, R6, RZ ;  /* 0x0000000606ff7210 */ /* 0x000fc80007f1e0ff */
[----:B------:R-:W-:-:S04]  /*66a0*/  IADD3.X RZ, P0, PT, R4, R4, RZ, P0, !PT ;  /* 0x0000000404ff7210 */ /* 0x000fc8000071e4ff */
[----:B------:R-:W-:-:S05]  /*66b0*/  IADD3.X R4, P0, PT, R5, R5, RZ, P0, !PT ;  /* 0x0000000505047210 */ /* 0x000fca000071e4ff */
[----:B------:R-:W-:Y:S01]  /*66c0*/  IMAD.X R6, R7, 0x1, R7, P0 ;  /* 0x0000000107067824 */ /* 0x000fe200000e0607 */
[----:B------:R-:W-:-:S04]  /*66d0*/  ISETP.GT.U32.AND P0, PT, R5, RZ, PT ;  /* 0x000000ff0500720c */ /* 0x000fc80003f04070 */
[----:B------:R-:W-:-:S04]  /*66e0*/  ISETP.GT.AND.EX P0, PT, R7, RZ, PT, P0 ;  /* 0x000000ff0700720c */ /* 0x000fc80003f04300 */
[----:B------:R-:W-:Y:S02]  /*66f0*/  SEL R4, R4, R5, P0 ;  /* 0x0000000504047207 */ /* 0x000fe40000000000 */
[----:B------:R-:W-:Y:S02]  /*6700*/  SEL R6, R6, R7, P0 ;  /* 0x0000000706067207 */ /* 0x000fe40000000000 */
[----:B------:R-:W-:Y:S02]  /*6710*/  IADD3 R11, P1, PT, R4, 0x1, RZ ;  /* 0x00000001040b7810 */ /* 0x000fe40007f3e0ff */
[----:B------:R-:W-:-:S03]  /*6720*/  SEL R5, RZ, 0xffffffff, !P0 ;  /* 0xffffffffff057807 */ /* 0x000fc60004000000 */
[----:B------:R-:W-:Y:S02]  /*6730*/  IMAD.X R6, RZ, RZ, R6, P1 ;  /* 0x000000ffff067224 */ /* 0x000fe400008e0606 */
[----:B------:R-:W-:-:S03]  /*6740*/  IMAD.IADD R4, R5, 0x1, -R8 ;  /* 0x0000000105047824 */ /* 0x000fc600078e0a08 */
[----:B------:R-:W-:Y:S01]  /*6750*/  SHF.R.U64 R11, R11, 0xa, R6 ;  /* 0x0000000a0b0b7819 */ /* 0x000fe20000001206 */
[----:B------:R-:W-:-:S03]  /*6760*/  IMAD.SHL.U32 R4, R4, 0x100000, RZ ;  /* 0x0010000004047824 */ /* 0x000fc600078e00ff */
[----:B------:R-:W-:-:S04]  /*6770*/  IADD3 R11, P0, PT, R11, 0x1, RZ ;  /* 0x000000010b0b7810 */ /* 0x000fc80007f1e0ff */
[----:B------:R-:W-:-:S04]  /*6780*/  LEA.HI.X R6, R6, RZ, RZ, 0x16, P0 ;  /* 0x000000ff06067211 */ /* 0x000fc800000fb4ff */
[--C-:B------:R-:W-:Y:S02]  /*6790*/  SHF.R.U64 R11, R11, 0x1, R6.reuse ;  /* 0x000000010b0b7819 */ /* 0x100fe40000001206 */
[----:B------:R-:W-:Y:S02]  /*67a0*/  SHF.R.U32.HI R5, RZ, 0x1, R6 ;  /* 0x00000001ff057819 */ /* 0x000fe40000011606 */
[----:B------:R-:W-:-:S04]  /*67b0*/  IADD3 R11, P0, P1, RZ, RZ, R11 ;  /* 0x000000ffff0b7210 */ /* 0x000fc8000791e00b */
[----:B------:R-:W-:-:S04]  /*67c0*/  IADD3.X R4, PT, PT, R4, 0x3fe00000, R5, P0, P1 ;  /* 0x3fe0000004047810 */ /* 0x000fc800007e2405 */
[----:B------:R-:W-:-:S07]  /*67d0*/  LOP3.LUT R3, R4, R3, RZ, 0xfc, !PT ;  /* 0x0000000304037212 */ /* 0x000fce00078efcff */
.L_x_62:
[----:B------:R-:W-:Y:S02]  /*67e0*/  IMAD.MOV.U32 R4, RZ, RZ, R0 ;  /* 0x000000ffff047224 */ /* 0x000fe400078e0000 */
[----:B------:R-:W-:Y:S02]  /*67f0*/  IMAD.MOV.U32 R5, RZ, RZ, 0x0 ;  /* 0x00000000ff057424 */ /* 0x000fe400078e00ff */
[----:B------:R-:W-:Y:S02]  /*6800*/  IMAD.MOV.U32 R86, RZ, RZ, R11 ;  /* 0x000000ffff567224 */ /* 0x000fe400078e000b */
[----:B------:R-:W-:Y:S01]  /*6810*/  IMAD.MOV.U32 R87, RZ, RZ, R3 ;  /* 0x000000ffff577224 */ /* 0x000fe200078e0003 */
[----:B------:R-:W-:Y:S06]  /*6820*/  RET.REL.NODEC R4 `(_Z14gpu_fdtd_shmemiiddiidiiPdS_S_) ;  /* 0xffffff9404f47950 */ /* 0x000fec0003c3ffff */
.L_x_69:
[----:B------:R-:W-:-:S00]  /*6830*/  BRA `(.L_x_69) ;  /* 0xfffffffc00fc7947 */ /* 0x000fc0000383ffff */
[----:B------:R-:W-:-:S00]  /*6840*/  NOP ;  /* 0x0000000000007918 */ /* 0x000fc00000000000 */
        /* <DEDUP_REMOVED lines=11> */
.L_x_72:


//--------------------- .nv.global.init           --------------------------
	.section	.nv.global.init,"aw",@progbits
	.align	16
.nv.global.init:
	.type		__cudart_sin_cos_coeffs,@object
	.size		__cudart_sin_cos_coeffs,(__cudart_i2opi_d - __cudart_sin_cos_coeffs)
__cudart_sin_cos_coeffs:
        /*0000*/ 	.byte	0x46, 0xd2, 0xb0, 0x2c, 0xf1, 0xe5, 0x5a, 0xbe, 0x92, 0xe3, 0xac, 0x69, 0xe3, 0x1d, 0xc7, 0x3e
        /*0010*/ 	.byte	0xa1, 0x62, 0xdb, 0x19, 0xa0, 0x01, 0x2a, 0xbf, 0x18, 0x08, 0x11, 0x11, 0x11, 0x11, 0x81, 0x3f
        /*0020*/ 	.byte	0x54, 0x55, 0x55, 0x55, 0x55, 0x55, 0xc5, 0xbf, 0x00, 0x00, 0x00, 0x00, 0x00, 0x00, 0x00, 0x00
        /*0030*/ 	.byte	0x00, 0x00, 0x00, 0x00, 0x00, 0x00, 0x00, 0x00, 0x64, 0x81, 0xfd, 0x20, 0x83, 0xff, 0xa8, 0xbd
        /*0040*/ 	.byte	0x28, 0x85, 0xef, 0xc1, 0xa7, 0xee, 0x21, 0x3e, 0xd9, 0xe6, 0x06, 0x8e, 0x4f, 0x7e, 0x92, 0xbe
        /*0050*/ 	.byte	0xe9, 0xbc, 0xdd, 0x19, 0xa0, 0x01, 0xfa, 0x3e, 0x47, 0x5d, 0xc1, 0x16, 0x6c, 0xc1, 0x56, 0xbf
        /*0060*/ 	.byte	0x51, 0x55, 0x55, 0x55, 0x55, 0x55, 0xa5, 0x3f, 0x00, 0x00, 0x00, 0x00, 0x00, 0x00, 0xe0, 0xbf
        /*0070*/ 	.byte	0x00, 0x00, 0x00, 0x00, 0x00, 0x00, 0xf0, 0x3f, 0x00, 0x00, 0x00, 0x00, 0x00, 0x00, 0x00, 0x00
	.type		__cudart_i2opi_d,@object
	.size		__cudart_i2opi_d,($str - __cudart_i2opi_d)
__cudart_i2opi_d:
        /* <DEDUP_REMOVED lines=9> */
	.type		$str,@object
	.size		$str,(.L_0 - $str)
$str:
        /*0110*/ 	.byte	0x67, 0x6c, 0x6f, 0x62, 0x61, 0x6c, 0x49, 0x6e, 0x64, 0x65, 0x78, 0x5f, 0x78, 0x3a, 0x20, 0x25
        /*0120*/ 	.byte	0x64, 0x2c, 0x20, 0x67, 0x6c, 0x6f, 0x62, 0x61, 0x6c, 0x49, 0x6e, 0x64, 0x65, 0x78, 0x5f, 0x79
        /*0130*/ 	.byte	0x3a, 0x20, 0x25, 0x64, 0x2c, 0x20, 0x73, 0x68, 0x61, 0x72, 0x65, 0x5f, 0x65, 0x3a, 0x20, 0x25
        /*0140*/ 	.byte	0x65, 0x0a, 0x00
.L_0:


//--------------------- .nv.shared._Z14gpu_fdtd_shmemiiddiidiiPdS_S_ --------------------------
	.section	.nv.shared._Z14gpu_fdtd_shmemiiddiidiiPdS_S_,"aw",@nobits
	.sectionflags	@""
	.align	8
.nv.shared._Z14gpu_fdtd_shmemiiddiidiiPdS_S_:
	.zero		8800


//--------------------- .nv.shared.reserved.0     --------------------------
	.section	.nv.shared.reserved.0,"aw",@nobits
	.weak		__nv_reservedSMEM_offset_0_alias
	.size		__nv_reservedSMEM_offset_0_alias, 0, 64
	.other		__nv_reservedSMEM_offset_0_alias,@"STO_CUDA_RESERVED_SHARED STV_DEFAULT"
__nv_reservedSMEM_offset_0_alias:
	.zero		0
	.zero		64


//--------------------- .nv.constant0._Z14gpu_fdtd_shmemiiddiidiiPdS_S_ --------------------------
	.section	.nv.constant0._Z14gpu_fdtd_shmemiiddiidiiPdS_S_,"a",@progbits
	.sectionflags	@""
	.align	4
.nv.constant0._Z14gpu_fdtd_shmemiiddiidiiPdS_S_:
	.zero		968


//--------------------- SYMBOLS --------------------------

	.type		.nv.reservedSmem.offset0,@object
	.size		.nv.reservedSmem.offset0,0x4
	.type		.nv.reservedSmem.cap,@object
	.size		.nv.reservedSmem.cap,0x4
	.type		vprintf,@function
